	.target	sm_100a

	.elftype	@"ET_EXEC"


//--------------------- .note.nv.tkinfo           --------------------------
	.section	.note.nv.tkinfo,"",@"SHT_NOTE"
	.sectionflags	@"SHF_NOTE_NV_TKINFO"
	.tkinfo
        /*0018*/ 	.word	0x00000002
        /*0030*/ 	.string	""
        /*0030*/ 	.string	"ptxas"
        /*0030*/ 	.string	"Cuda compilation tools, release 13.0, V13.0.88"
        /*0030*/ 	.string	"Build cuda_13.0.r13.0/compiler.36424714_0"
        /*0030*/ 	.string	"-arch sm_100a -m 64 "



//--------------------- .note.nv.cuinfo           --------------------------
	.section	.note.nv.cuinfo,"",@"SHT_NOTE"
	.sectionflags	@"SHF_NOTE_NV_CUINFO"
        /*0018*/ 	.short	0x0002
        /*001a*/ 	.short	0x0064
        /*001c*/ 	.short	0x0082
	.zero		2


//--------------------- .nv.info                  --------------------------
	.section	.nv.info,"",@"SHT_CUDA_INFO"
	.align	4


	//----- nvinfo : EIATTR_REGCOUNT
	.align		4
        /*0000*/ 	.byte	0x04, 0x2f
        /*0002*/ 	.short	(.L_19 - .L_18)
	.align		4
.L_18:
        /*0004*/ 	.word	index@(_ZN7cutlass13device_kernelINS_4gemm6kernel13GemmUniversalIN4cute5tupleIJiiiiEEENS1_10collective13CollectiveMmaINS1_35MainloopSm100TmaUmmaWarpSpecializedILi5ELi2ELi4ENS5_IJNS4_1CILi1EEENSA_ILi2EEESB_EEEEENS5_IJNSA_ILi64EEENSA_ILi128EEENSA_ILi32EEEEEENS_6half_tENS5_IJlSB_lEEESJ_SK_NS4_8TiledMMAINS4_8MMA_AtomIJNS4_20SM100_MMA_F16BF16_SSISJ_SJ_fLi64ELi128ELNS4_4UMMA5MajorE0ELSP_0ELNSO_7ScaleInE0ELSQ_0EEEEEENS4_6LayoutINS5_IJSB_SB_SB_EEENS5_IJNSA_ILi0EEESV_SV_EEEEENS5_IJNS4_10UnderscoreESY_SY_EEEEENS4_23SM90_TMA_LOAD_MULTICASTENS4_14ComposedLayoutINS4_7SwizzleILi2ELi4ELi3EEENS4_18smem_ptr_flag_bitsILi16EEENST_INS5_IJNSA_ILi8EEESH_EEENS5_IJSH_SB_EEEEEEEvNS4_8identityENS4_13SM90_TMA_LOADES1B_vS1C_EENS_8epilogue10collective18CollectiveEpilogueINS1F_23Sm100TmaWarpSpecializedILi4ELi2ELi16ELb1ELb0EEEJSI_NS5_IJNST_ISF_SB_EENST_ISH_SB_EEEEESJ_SK_SJ_SK_NS1F_6fusion15FusionCallbacksIS1J_NS1N_17LinearCombinationISJ_fSJ_fLNS_15FloatRoundStyleE2EEESI_S1M_JEEENS4_5SM1004TMEM4LOAD26SM100_TMEM_LOAD_16dp256b4xES1D_S1B_NS4_17SM75_U32x4_LDSM_NENS4_14SM90_TMA_STOREES1B_NS4_17SM90_U32x4_STSM_NENS4_39AutoVectorizingCopyWithAssumedAlignmentILi128EEEEEEvvEEEEvNT_6ParamsE)
        /*0008*/ 	.word	0x00000044


	//----- nvinfo : EIATTR_FRAME_SIZE
	.align		4
.L_19:
        /*000c*/ 	.byte	0x04, 0x11
        /*000e*/ 	.short	(.L_21 - .L_20)
	.align		4
.L_20:
        /*0010*/ 	.word	index@($__internal_2_$__cuda_sm10x_tcgen05_guardrail_trap_unallocated_columns_being_dealloced)
        /*0014*/ 	.word	0x00000000


	//----- nvinfo : EIATTR_FRAME_SIZE
	.align		4
.L_21:
        /*0018*/ 	.byte	0x04, 0x11
        /*001a*/ 	.short	(.L_23 - .L_22)
	.align		4
.L_22:
        /*001c*/ 	.word	index@($__internal_1_$__cuda_sm10x_tcgen05_guardrail_trap_phase_invalid_during_alloc)
        /*0020*/ 	.word	0x00000000


	//----- nvinfo : EIATTR_FRAME_SIZE
	.align		4
.L_23:
        /*0024*/ 	.byte	0x04, 0x11
        /*0026*/ 	.short	(.L_25 - .L_24)
	.align		4
.L_24:
        /*0028*/ 	.word	index@($__internal_0_$__cuda_sm10x_tcgen05_guardrail_trap_col_being_dealloced_not_returned_by_alloc)
        /*002c*/ 	.word	0x00000000


	//----- nvinfo : EIATTR_FRAME_SIZE
	.align		4
.L_25:
        /*0030*/ 	.byte	0x04, 0x11
        /*0032*/ 	.short	(.L_27 - .L_26)
	.align		4
.L_26:
        /*0034*/ 	.word	index@(_ZN7cutlass13device_kernelINS_4gemm6kernel13GemmUniversalIN4cute5tupleIJiiiiEEENS1_10collective13CollectiveMmaINS1_35MainloopSm100TmaUmmaWarpSpecializedILi5ELi2ELi4ENS5_IJNS4_1CILi1EEENSA_ILi2EEESB_EEEEENS5_IJNSA_ILi64EEENSA_ILi128EEENSA_ILi32EEEEEENS_6half_tENS5_IJlSB_lEEESJ_SK_NS4_8TiledMMAINS4_8MMA_AtomIJNS4_20SM100_MMA_F16BF16_SSISJ_SJ_fLi64ELi128ELNS4_4UMMA5MajorE0ELSP_0ELNSO_7ScaleInE0ELSQ_0EEEEEENS4_6LayoutINS5_IJSB_SB_SB_EEENS5_IJNSA_ILi0EEESV_SV_EEEEENS5_IJNS4_10UnderscoreESY_SY_EEEEENS4_23SM90_TMA_LOAD_MULTICASTENS4_14ComposedLayoutINS4_7SwizzleILi2ELi4ELi3EEENS4_18smem_ptr_flag_bitsILi16EEENST_INS5_IJNSA_ILi8EEESH_EEENS5_IJSH_SB_EEEEEEEvNS4_8identityENS4_13SM90_TMA_LOADES1B_vS1C_EENS_8epilogue10collective18CollectiveEpilogueINS1F_23Sm100TmaWarpSpecializedILi4ELi2ELi16ELb1ELb0EEEJSI_NS5_IJNST_ISF_SB_EENST_ISH_SB_EEEEESJ_SK_SJ_SK_NS1F_6fusion15FusionCallbacksIS1J_NS1N_17LinearCombinationISJ_fSJ_fLNS_15FloatRoundStyleE2EEESI_S1M_JEEENS4_5SM1004TMEM4LOAD26SM100_TMEM_LOAD_16dp256b4xES1D_S1B_NS4_17SM75_U32x4_LDSM_NENS4_14SM90_TMA_STOREES1B_NS4_17SM90_U32x4_STSM_NENS4_39AutoVectorizingCopyWithAssumedAlignmentILi128EEEEEEvvEEEEvNT_6ParamsE)
        /*0038*/ 	.word	0x00000000


	//----- nvinfo : EIATTR_MIN_STACK_SIZE
	.align		4
.L_27:
        /*003c*/ 	.byte	0x04, 0x12
        /*003e*/ 	.short	(.L_29 - .L_28)
	.align		4
.L_28:
        /*0040*/ 	.word	index@(_ZN7cutlass13device_kernelINS_4gemm6kernel13GemmUniversalIN4cute5tupleIJiiiiEEENS1_10collective13CollectiveMmaINS1_35MainloopSm100TmaUmmaWarpSpecializedILi5ELi2ELi4ENS5_IJNS4_1CILi1EEENSA_ILi2EEESB_EEEEENS5_IJNSA_ILi64EEENSA_ILi128EEENSA_ILi32EEEEEENS_6half_tENS5_IJlSB_lEEESJ_SK_NS4_8TiledMMAINS4_8MMA_AtomIJNS4_20SM100_MMA_F16BF16_SSISJ_SJ_fLi64ELi128ELNS4_4UMMA5MajorE0ELSP_0ELNSO_7ScaleInE0ELSQ_0EEEEEENS4_6LayoutINS5_IJSB_SB_SB_EEENS5_IJNSA_ILi0EEESV_SV_EEEEENS5_IJNS4_10UnderscoreESY_SY_EEEEENS4_23SM90_TMA_LOAD_MULTICASTENS4_14ComposedLayoutINS4_7SwizzleILi2ELi4ELi3EEENS4_18smem_ptr_flag_bitsILi16EEENST_INS5_IJNSA_ILi8EEESH_EEENS5_IJSH_SB_EEEEEEEvNS4_8identityENS4_13SM90_TMA_LOADES1B_vS1C_EENS_8epilogue10collective18CollectiveEpilogueINS1F_23Sm100TmaWarpSpecializedILi4ELi2ELi16ELb1ELb0EEEJSI_NS5_IJNST_ISF_SB_EENST_ISH_SB_EEEEESJ_SK_SJ_SK_NS1F_6fusion15FusionCallbacksIS1J_NS1N_17LinearCombinationISJ_fSJ_fLNS_15FloatRoundStyleE2EEESI_S1M_JEEENS4_5SM1004TMEM4LOAD26SM100_TMEM_LOAD_16dp256b4xES1D_S1B_NS4_17SM75_U32x4_LDSM_NENS4_14SM90_TMA_STOREES1B_NS4_17SM90_U32x4_STSM_NENS4_39AutoVectorizingCopyWithAssumedAlignmentILi128EEEEEEvvEEEEvNT_6ParamsE)
        /*0044*/ 	.word	0x00000000
.L_29:


//--------------------- .nv.compat                --------------------------
	.section	.nv.compat,"",@"SHT_CUDA_COMPAT_INFO"
	.align	4
        /*0000*/ 	.byte	0x02, 0x09, 0x01, 0x00, 0x02, 0x02, 0x02, 0x00, 0x02, 0x05, 0x05, 0x00, 0x03, 0x07, 0x01, 0x01
        /*0010*/ 	.byte	0x02, 0x03, 0x01, 0x00, 0x02, 0x06, 0x01, 0x00, 0x04, 0x0b, 0x08, 0x00, 0x09, 0x00, 0x00, 0x00
        /*0020*/ 	.byte	0x00, 0x00, 0x00, 0x00


//--------------------- .nv.info._ZN7cutlass13device_kernelINS_4gemm6kernel13GemmUniversalIN4cute5tupleIJiiiiEEENS1_10collective13CollectiveMmaINS1_35MainloopSm100TmaUmmaWarpSpecializedILi5ELi2ELi4ENS5_IJNS4_1CILi1EEENSA_ILi2EEESB_EEEEENS5_IJNSA_ILi64EEENSA_ILi128EEENSA_ILi32EEEEEENS_6half_tENS5_IJlSB_lEEESJ_SK_NS4_8TiledMMAINS4_8MMA_AtomIJNS4_20SM100_MMA_F16BF16_SSISJ_SJ_fLi64ELi128ELNS4_4UMMA5MajorE0ELSP_0ELNSO_7ScaleInE0ELSQ_0EEEEEENS4_6LayoutINS5_IJSB_SB_SB_EEENS5_IJNSA_ILi0EEESV_SV_EEEEENS5_IJNS4_10UnderscoreESY_SY_EEEEENS4_23SM90_TMA_LOAD_MULTICASTENS4_14ComposedLayoutINS4_7SwizzleILi2ELi4ELi3EEENS4_18smem_ptr_flag_bitsILi16EEENST_INS5_IJNSA_ILi8EEESH_EEENS5_IJSH_SB_EEEEEEEvNS4_8identityENS4_13SM90_TMA_LOADES1B_vS1C_EENS_8epilogue10collective18CollectiveEpilogueINS1F_23Sm100TmaWarpSpecializedILi4ELi2ELi16ELb1ELb0EEEJSI_NS5_IJNST_ISF_SB_EENST_ISH_SB_EEEEESJ_SK_SJ_SK_NS1F_6fusion15FusionCallbacksIS1J_NS1N_17LinearCombinationISJ_fSJ_fLNS_15FloatRoundStyleE2EEESI_S1M_JEEENS4_5SM1004TMEM4LOAD26SM100_TMEM_LOAD_16dp256b4xES1D_S1B_NS4_17SM75_U32x4_LDSM_NENS4_14SM90_TMA_STOREES1B_NS4_17SM90_U32x4_STSM_NENS4_39AutoVectorizingCopyWithAssumedAlignmentILi128EEEEEEvvEEEEvNT_6ParamsE --------------------------
	.section	.nv.info._ZN7cutlass13device_kernelINS_4gemm6kernel13GemmUniversalIN4cute5tupleIJiiiiEEENS1_10collective13CollectiveMmaINS1_35MainloopSm100TmaUmmaWarpSpecializedILi5ELi2ELi4ENS5_IJNS4_1CILi1EEENSA_ILi2EEESB_EEEEENS5_IJNSA_ILi64EEENSA_ILi128EEENSA_ILi32EEEEEENS_6half_tENS5_IJlSB_lEEESJ_SK_NS4_8TiledMMAINS4_8MMA_AtomIJNS4_20SM100_MMA_F16BF16_SSISJ_SJ_fLi64ELi128ELNS4_4UMMA5MajorE0ELSP_0ELNSO_7ScaleInE0ELSQ_0EEEEEENS4_6LayoutINS5_IJSB_SB_SB_EEENS5_IJNSA_ILi0EEESV_SV_EEEEENS5_IJNS4_10UnderscoreESY_SY_EEEEENS4_23SM90_TMA_LOAD_MULTICASTENS4_14ComposedLayoutINS4_7SwizzleILi2ELi4ELi3EEENS4_18smem_ptr_flag_bitsILi16EEENST_INS5_IJNSA_ILi8EEESH_EEENS5_IJSH_SB_EEEEEEEvNS4_8identityENS4_13SM90_TMA_LOADES1B_vS1C_EENS_8epilogue10collective18CollectiveEpilogueINS1F_23Sm100TmaWarpSpecializedILi4ELi2ELi16ELb1ELb0EEEJSI_NS5_IJNST_ISF_SB_EENST_ISH_SB_EEEEESJ_SK_SJ_SK_NS1F_6fusion15FusionCallbacksIS1J_NS1N_17LinearCombinationISJ_fSJ_fLNS_15FloatRoundStyleE2EEESI_S1M_JEEENS4_5SM1004TMEM4LOAD26SM100_TMEM_LOAD_16dp256b4xES1D_S1B_NS4_17SM75_U32x4_LDSM_NENS4_14SM90_TMA_STOREES1B_NS4_17SM90_U32x4_STSM_NENS4_39AutoVectorizingCopyWithAssumedAlignmentILi128EEEEEEvvEEEEvNT_6ParamsE,"",@"SHT_CUDA_INFO"
	.sectionflags	@""
	.align	4


	//----- nvinfo : EIATTR_CUDA_API_VERSION
	.align		4
        /*0000*/ 	.byte	0x04, 0x37
        /*0002*/ 	.short	(.L_31 - .L_30)
.L_30:
        /*0004*/ 	.word	0x00000082


	//----- nvinfo : EIATTR_KPARAM_INFO
	.align		4
.L_31:
        /*0008*/ 	.byte	0x04, 0x17
        /*000a*/ 	.short	(.L_33 - .L_32)
.L_32:
        /*000c*/ 	.word	0x00000000
        /*0010*/ 	.short	0x0000
        /*0012*/ 	.short	0x0000
        /*0014*/ 	.byte	0x00, 0xf0, 0x01, 0x20


	//----- nvinfo : EIATTR_AT_ENTRY_FRAGMENTS
	.align		4
.L_33:
        /*0018*/ 	.byte	0x04, 0x4f
        /*001a*/ 	.short	(.L_35 - .L_34)


	//   ....[0]....
.L_34:
        /*001c*/ 	.word	0x00000006


	//----- nvinfo : EIATTR_RESERVED_SMEM_USED
	.align		4
.L_35:
        /*0020*/ 	.byte	0x01, 0x41
	.zero		2


	//----- nvinfo : EIATTR_SPARSE_MMA_MASK
	.align		4
        /*0024*/ 	.byte	0x03, 0x50
        /*0026*/ 	.short	0x0000


	//----- nvinfo : EIATTR_TCGEN05_1CTA_USED
	.align		4
        /*0028*/ 	.byte	0x01, 0x51
	.zero		2


	//----- nvinfo : EIATTR_MAXREG_COUNT
	.align		4
        /*002c*/ 	.byte	0x03, 0x1b
        /*002e*/ 	.short	0x00ff


	//----- nvinfo : EIATTR_NUM_BARRIERS
	.align		4
        /*0030*/ 	.byte	0x02, 0x4c
        /*0032*/ 	.byte	0x07
	.zero		1


	//----- nvinfo : EIATTR_EXTERNS
	.align		4
        /*0034*/ 	.byte	0x04, 0x0f
        /*0036*/ 	.short	(.L_37 - .L_36)


	//   ....[0]....
	.align		4
.L_36:
        /*0038*/ 	.word	index@(__assertfail)


	//----- nvinfo : EIATTR_MERCURY_ISA_VERSION
	.align		4
.L_37:
        /*003c*/ 	.byte	0x03, 0x5f
        /*003e*/ 	.short	0x0101


	//----- nvinfo : EIATTR_INT_WARP_WIDE_INSTR_OFFSETS
	.align		4
        /*0040*/ 	.byte	0x04, 0x31
        /*0042*/ 	.short	(.L_39 - .L_38)


	//   ....[0]....
.L_38:
        /*0044*/ 	.word	0x00003d10


	//   ....[1]....
        /*0048*/ 	.word	0x00003d40


	//   ....[2]....
        /*004c*/ 	.word	0x00003d60


	//   ....[3]....
        /*0050*/ 	.word	0x000048e0


	//   ....[4]....
        /*0054*/ 	.word	0x00004950


	//   ....[5]....
        /*0058*/ 	.word	0x00004a20


	//   ....[6]....
        /*005c*/ 	.word	0x00004aa0


	//   ....[7]....
        /*0060*/ 	.word	0x00004b90


	//   ....[8]....
        /*0064*/ 	.word	0x00004c10


	//   ....[9]....
        /*0068*/ 	.word	0x00004cf0


	//   ....[10]....
        /*006c*/ 	.word	0x00004da0


	//----- nvinfo : EIATTR_COOP_GROUP_MASK_REGIDS
	.align		4
.L_39:
        /*0070*/ 	.byte	0x04, 0x29
        /*0072*/ 	.short	(.L_41 - .L_40)


	//   ....[0]....
.L_40:
        /*0074*/ 	.word	0xffffffff


	//   ....[1]....
        /*0078*/ 	.word	0xffffffff


	//   ....[2]....
        /*007c*/ 	.word	0xffffffff


	//   ....[3]....
        /*0080*/ 	.word	0xffffffff


	//   ....[4]....
        /*0084*/ 	.word	0xffffffff


	//   ....[5]....
        /*0088*/ 	.word	0xffffffff


	//   ....[6]....
        /*008c*/ 	.word	0xffffffff


	//   ....[7]....
        /*0090*/ 	.word	0xffffffff


	//   ....[8]....
        /*0094*/ 	.word	0xffffffff


	//   ....[9]....
        /*0098*/ 	.word	0xffffffff


	//   ....[10]....
        /*009c*/ 	.word	0xffffffff


	//   ....[11]....
        /*00a0*/ 	.word	0xffffffff


	//   ....[12]....
        /*00a4*/ 	.word	0xffffffff


	//   ....[13]....
        /*00a8*/ 	.word	0xffffffff


	//----- nvinfo : EIATTR_COOP_GROUP_INSTR_OFFSETS
	.align		4
.L_41:
        /*00ac*/ 	.byte	0x04, 0x28
        /*00ae*/ 	.short	(.L_43 - .L_42)


	//   ....[0]....
.L_42:
        /*00b0*/ 	.word	0x00000080


	//   ....[1]....
        /*00b4*/ 	.word	0x000004f0


	//   ....[2]....
        /*00b8*/ 	.word	0x000006c0


	//   ....[3]....
        /*00bc*/ 	.word	0x00000860


	//   ....[4]....
        /*00c0*/ 	.word	0x00000960


	//   ....[5]....
        /*00c4*/ 	.word	0x00000ad0


	//   ....[6]....
        /*00c8*/ 	.word	0x00000c70


	//   ....[7]....
        /*00cc*/ 	.word	0x00000e20


	//   ....[8]....
        /*00d0*/ 	.word	0x00002060


	//   ....[9]....
        /*00d4*/ 	.word	0x00002fe0


	//   ....[10]....
        /*00d8*/ 	.word	0x000031f0


	//   ....[11]....
        /*00dc*/ 	.word	0x00003220


	//   ....[12]....
        /*00e0*/ 	.word	0x00003bf0


	//   ....[13]....
        /*00e4*/ 	.word	0x00003e20


	//----- nvinfo : EIATTR_VRC_CTA_INIT_COUNT
	.align		4
.L_43:
        /*00e8*/ 	.byte	0x02, 0x4a
        /*00ea*/ 	.byte	0x80
	.zero		1


	//----- nvinfo : EIATTR_SYSCALL_OFFSETS
	.align		4
        /*00ec*/ 	.byte	0x04, 0x46
        /*00ee*/ 	.short	(.L_45 - .L_44)


	//   ....[0]....
.L_44:
        /*00f0*/ 	.word	0x00005a30


	//   ....[1]....
        /*00f4*/ 	.word	0x00005b20


	//   ....[2]....
        /*00f8*/ 	.word	0x000062b0


	//   ....[3]....
        /*00fc*/ 	.word	0x00006b60


	//   ....[4]....
        /*0100*/ 	.word	0x000073f0


	//   ....[5]....
        /*0104*/ 	.word	0x00007c70


	//----- nvinfo : EIATTR_MBARRIER_INSTR_OFFSETS
	.align		4
.L_45:
        /*0108*/ 	.byte	0x04, 0x39
        /*010a*/ 	.short	(.L_47 - .L_46)


	//   ....[0]....
.L_46:
        /*010c*/ 	.word	0x00000610
        /*0110*/ 	.word	0x000000ff
        /*0114*/ 	.word	0x00000000
        /*0118*/ 	.short	0x0100
        /*011a*/ 	.byte	0x04
	.zero		1


	//   ....[1]....
        /*011c*/ 	.word	0x00000620
        /*0120*/ 	.word	0x000000ff
        /*0124*/ 	.word	0x00000028
        /*0128*/ 	.short	0x0100
        /*012a*/ 	.byte	0x04
	.zero		1


	//   ....[2]....
        /*012c*/ 	.word	0x00000630
        /*0130*/ 	.word	0x000000ff
        /*0134*/ 	.word	0x00000008
        /*0138*/ 	.short	0x0100
        /*013a*/ 	.byte	0x04
	.zero		1


	//   ....[3]....
        /*013c*/ 	.word	0x00000640
        /*0140*/ 	.word	0x000000ff
        /*0144*/ 	.word	0x00000030
        /*0148*/ 	.short	0x0100
        /*014a*/ 	.byte	0x04
	.zero		1


	//   ....[4]....
        /*014c*/ 	.word	0x00000650
        /*0150*/ 	.word	0x000000ff
        /*0154*/ 	.word	0x00000010
        /*0158*/ 	.short	0x0100
        /*015a*/ 	.byte	0x04
	.zero		1


	//   ....[5]....
        /*015c*/ 	.word	0x00000660
        /*0160*/ 	.word	0x000000ff
        /*0164*/ 	.word	0x00000038
        /*0168*/ 	.short	0x0100
        /*016a*/ 	.byte	0x04
	.zero		1


	//   ....[6]....
        /*016c*/ 	.word	0x00000670
        /*0170*/ 	.word	0x000000ff
        /*0174*/ 	.word	0x00000018
        /*0178*/ 	.short	0x0100
        /*017a*/ 	.byte	0x04
	.zero		1


	//   ....[7]....
        /*017c*/ 	.word	0x00000680
        /*0180*/ 	.word	0x000000ff
        /*0184*/ 	.word	0x00000040
        /*0188*/ 	.short	0x0100
        /*018a*/ 	.byte	0x04
	.zero		1


	//   ....[8]....
        /*018c*/ 	.word	0x00000690
        /*0190*/ 	.word	0x000000ff
        /*0194*/ 	.word	0x00000020
        /*0198*/ 	.short	0x0100
        /*019a*/ 	.byte	0x04
	.zero		1


	//   ....[9]....
        /*019c*/ 	.word	0x000006a0
        /*01a0*/ 	.word	0x000000ff
        /*01a4*/ 	.word	0x00000048
        /*01a8*/ 	.short	0x0100
        /*01aa*/ 	.byte	0x04
	.zero		1


	//   ....[10]....
        /*01ac*/ 	.word	0x000007d0
        /*01b0*/ 	.word	0x000000ff
        /*01b4*/ 	.word	0x00000050
        /*01b8*/ 	.short	0x0100
        /*01ba*/ 	.byte	0x04
	.zero		1


	//   ....[11]....
        /*01bc*/ 	.word	0x000007e0
        /*01c0*/ 	.word	0x000000ff
        /*01c4*/ 	.word	0x00000070
        /*01c8*/ 	.short	0x0100
        /*01ca*/ 	.byte	0x04
	.zero		1


	//   ....[12]....
        /*01cc*/ 	.word	0x000007f0
        /*01d0*/ 	.word	0x000000ff
        /*01d4*/ 	.word	0x00000058
        /*01d8*/ 	.short	0x0100
        /*01da*/ 	.byte	0x04
	.zero		1


	//   ....[13]....
        /*01dc*/ 	.word	0x00000800
        /*01e0*/ 	.word	0x000000ff
        /*01e4*/ 	.word	0x00000078
        /*01e8*/ 	.short	0x0100
        /*01ea*/ 	.byte	0x04
	.zero		1


	//   ....[14]....
        /*01ec*/ 	.word	0x00000810
        /*01f0*/ 	.word	0x000000ff
        /*01f4*/ 	.word	0x00000060
        /*01f8*/ 	.short	0x0100
        /*01fa*/ 	.byte	0x04
	.zero		1


	//   ....[15]....
        /*01fc*/ 	.word	0x00000820
        /*0200*/ 	.word	0x000000ff
        /*0204*/ 	.word	0x00000080
        /*0208*/ 	.short	0x0100
        /*020a*/ 	.byte	0x04
	.zero		1


	//   ....[16]....
        /*020c*/ 	.word	0x00000830
        /*0210*/ 	.word	0x000000ff
        /*0214*/ 	.word	0x00000068
        /*0218*/ 	.short	0x0100
        /*021a*/ 	.byte	0x04
	.zero		1


	//   ....[17]....
        /*021c*/ 	.word	0x00000840
        /*0220*/ 	.word	0x000000ff
        /*0224*/ 	.word	0x00000088
        /*0228*/ 	.short	0x0100
        /*022a*/ 	.byte	0x04
	.zero		1


	//   ....[18]....
        /*022c*/ 	.word	0x00000930
        /*0230*/ 	.word	0x000000ff
        /*0234*/ 	.word	0x00000090
        /*0238*/ 	.short	0x0100
        /*023a*/ 	.byte	0x06
	.zero		1


	//   ....[19]....
        /*023c*/ 	.word	0x00000940
        /*0240*/ 	.word	0x000000ff
        /*0244*/ 	.word	0x00000098
        /*0248*/ 	.short	0x0100
        /*024a*/ 	.byte	0x06
	.zero		1


	//   ....[20]....
        /*024c*/ 	.word	0x00000a80
        /*0250*/ 	.word	0x000000ff
        /*0254*/ 	.word	0x000000a0
        /*0258*/ 	.short	0x0100
        /*025a*/ 	.byte	0x06
	.zero		1


	//   ....[21]....
        /*025c*/ 	.word	0x00000a90
        /*0260*/ 	.word	0x000000ff
        /*0264*/ 	.word	0x000000b0
        /*0268*/ 	.short	0x0100
        /*026a*/ 	.byte	0x06
	.zero		1


	//   ....[22]....
        /*026c*/ 	.word	0x00000aa0
        /*0270*/ 	.word	0x000000ff
        /*0274*/ 	.word	0x000000a8
        /*0278*/ 	.short	0x0100
        /*027a*/ 	.byte	0x06
	.zero		1


	//   ....[23]....
        /*027c*/ 	.word	0x00000ab0
        /*0280*/ 	.word	0x000000ff
        /*0284*/ 	.word	0x000000b8
        /*0288*/ 	.short	0x0100
        /*028a*/ 	.byte	0x06
	.zero		1


	//   ....[24]....
        /*028c*/ 	.word	0x00000be0
        /*0290*/ 	.word	0x000000ff
        /*0294*/ 	.word	0x000000c0
        /*0298*/ 	.short	0x0100
        /*029a*/ 	.byte	0x04
	.zero		1


	//   ....[25]....
        /*029c*/ 	.word	0x00000bf0
        /*02a0*/ 	.word	0x000000ff
        /*02a4*/ 	.word	0x000000e0
        /*02a8*/ 	.short	0x0100
        /*02aa*/ 	.byte	0x04
	.zero		1


	//   ....[26]....
        /*02ac*/ 	.word	0x00000c00
        /*02b0*/ 	.word	0x000000ff
        /*02b4*/ 	.word	0x000000c8
        /*02b8*/ 	.short	0x0100
        /*02ba*/ 	.byte	0x04
	.zero		1


	//   ....[27]....
        /*02bc*/ 	.word	0x00000c10
        /*02c0*/ 	.word	0x000000ff
        /*02c4*/ 	.word	0x000000e8
        /*02c8*/ 	.short	0x0100
        /*02ca*/ 	.byte	0x04
	.zero		1


	//   ....[28]....
        /*02cc*/ 	.word	0x00000c20
        /*02d0*/ 	.word	0x000000ff
        /*02d4*/ 	.word	0x000000d0
        /*02d8*/ 	.short	0x0100
        /*02da*/ 	.byte	0x04
	.zero		1


	//   ....[29]....
        /*02dc*/ 	.word	0x00000c30
        /*02e0*/ 	.word	0x000000ff
        /*02e4*/ 	.word	0x000000f0
        /*02e8*/ 	.short	0x0100
        /*02ea*/ 	.byte	0x04
	.zero		1


	//   ....[30]....
        /*02ec*/ 	.word	0x00000c40
        /*02f0*/ 	.word	0x000000ff
        /*02f4*/ 	.word	0x000000d8
        /*02f8*/ 	.short	0x0100
        /*02fa*/ 	.byte	0x04
	.zero		1


	//   ....[31]....
        /*02fc*/ 	.word	0x00000c50
        /*0300*/ 	.word	0x000000ff
        /*0304*/ 	.word	0x000000f8
        /*0308*/ 	.short	0x0100
        /*030a*/ 	.byte	0x04
	.zero		1


	//   ....[32]....
        /*030c*/ 	.word	0x00000d40
        /*0310*/ 	.word	0x000000ff
        /*0314*/ 	.word	0x00000100
        /*0318*/ 	.short	0x0100
        /*031a*/ 	.byte	0x04
	.zero		1


	//   ....[33]....
        /*031c*/ 	.word	0x00000d50
        /*0320*/ 	.word	0x000000ff
        /*0324*/ 	.word	0x00000110
        /*0328*/ 	.short	0x0100
        /*032a*/ 	.byte	0x04
	.zero		1


	//   ....[34]....
        /*032c*/ 	.word	0x00000d60
        /*0330*/ 	.word	0x000000ff
        /*0334*/ 	.word	0x00000108
        /*0338*/ 	.short	0x0100
        /*033a*/ 	.byte	0x04
	.zero		1


	//   ....[35]....
        /*033c*/ 	.word	0x00000d70
        /*0340*/ 	.word	0x000000ff
        /*0344*/ 	.word	0x00000118
        /*0348*/ 	.short	0x0100
        /*034a*/ 	.byte	0x04
	.zero		1


	//   ....[36]....
        /*034c*/ 	.word	0x00001900
        /*0350*/ 	.word	0x00000000
        /*0354*/ 	.word	0x00000110
        /*0358*/ 	.short	0x010a
        /*035a*/ 	.byte	0xff
	.zero		1


	//   ....[37]....
        /*035c*/ 	.word	0x00001930
        /*0360*/ 	.word	0x00000000
        /*0364*/ 	.word	0x00000100
        /*0368*/ 	.short	0x0101
        /*036a*/ 	.byte	0xff
	.zero		1


	//   ....[38]....
        /*036c*/ 	.word	0x000019e0
        /*0370*/ 	.word	0x000000ff
        /*0374*/ 	.word	0x00000028
        /*0378*/ 	.short	0x010a
        /*037a*/ 	.byte	0x04
	.zero		1


	//   ....[39]....
        /*037c*/ 	.word	0x00001a60
        /*0380*/ 	.word	0x000000ff
        /*0384*/ 	.word	0x00000028
        /*0388*/ 	.short	0x010a
        /*038a*/ 	.byte	0x21
	.zero		1


	//   ....[40]....
        /*038c*/ 	.word	0x00001bf0
        /*0390*/ 	.word	0x000000ff
        /*0394*/ 	.word	0x00000028
        /*0398*/ 	.short	0x010a
        /*039a*/ 	.byte	0x08
	.zero		1


	//   ....[41]....
        /*039c*/ 	.word	0x00001d20
        /*03a0*/ 	.word	0x000000ff
        /*03a4*/ 	.word	0x00000098
        /*03a8*/ 	.short	0x0101
        /*03aa*/ 	.byte	0x07
	.zero		1


	//   ....[42]....
        /*03ac*/ 	.word	0x00001d40
        /*03b0*/ 	.word	0x000000ff
        /*03b4*/ 	.word	0x00000028
        /*03b8*/ 	.short	0x010a
        /*03ba*/ 	.byte	0x04
	.zero		1


	//   ....[43]....
        /*03bc*/ 	.word	0x00001dc0
        /*03c0*/ 	.word	0x000000ff
        /*03c4*/ 	.word	0x00000028
        /*03c8*/ 	.short	0x010a
        /*03ca*/ 	.byte	0x11
	.zero		1


	//   ....[44]....
        /*03cc*/ 	.word	0x00001f50
        /*03d0*/ 	.word	0x000000ff
        /*03d4*/ 	.word	0x00000028
        /*03d8*/ 	.short	0x010a
        /*03da*/ 	.byte	0x06
	.zero		1


	//   ....[45]....
        /*03dc*/ 	.word	0x00002090
        /*03e0*/ 	.word	0x00000003
        /*03e4*/ 	.word	0x000000a0
        /*03e8*/ 	.short	0x010a
        /*03ea*/ 	.byte	0xff
	.zero		1


	//   ....[46]....
        /*03ec*/ 	.word	0x000021e0
        /*03f0*/ 	.word	0x00000000
        /*03f4*/ 	.word	0x00000000
        /*03f8*/ 	.short	0x0101
        /*03fa*/ 	.byte	0xff
	.zero		1


	//   ....[47]....
        /*03fc*/ 	.word	0x000027a0
        /*0400*/ 	.word	0x000000ff
        /*0404*/ 	.word	0x00000000
        /*0408*/ 	.short	0x010a
        /*040a*/ 	.byte	0x04
	.zero		1


	//   ....[48]....
        /*040c*/ 	.word	0x00002830
        /*0410*/ 	.word	0x000000ff
        /*0414*/ 	.word	0x00000000
        /*0418*/ 	.short	0x010a
        /*041a*/ 	.byte	0x05
	.zero		1


	//   ....[49]....
        /*041c*/ 	.word	0x000028c0
        /*0420*/ 	.word	0x000000ff
        /*0424*/ 	.word	0x00000000
        /*0428*/ 	.short	0x010a
        /*042a*/ 	.byte	0x05
	.zero		1


	//   ....[50]....
        /*042c*/ 	.word	0x00002950
        /*0430*/ 	.word	0x000000ff
        /*0434*/ 	.word	0x00000000
        /*0438*/ 	.short	0x010a
        /*043a*/ 	.byte	0x05
	.zero		1


	//   ....[51]....
        /*043c*/ 	.word	0x000029f0
        /*0440*/ 	.word	0x00000000
        /*0444*/ 	.word	0x00000000
        /*0448*/ 	.short	0x010a
        /*044a*/ 	.byte	0xff
	.zero		1


	//   ....[52]....
        /*044c*/ 	.word	0x00002b30
        /*0450*/ 	.word	0x00000002
        /*0454*/ 	.word	0x00000100
        /*0458*/ 	.short	0x010a
        /*045a*/ 	.byte	0xff
	.zero		1


	//   ....[53]....
        /*045c*/ 	.word	0x00002ba0
        /*0460*/ 	.word	0x00000002
        /*0464*/ 	.word	0x00000000
        /*0468*/ 	.short	0x0101
        /*046a*/ 	.byte	0xff
	.zero		1


	//   ....[54]....
        /*046c*/ 	.word	0x00002bc0
        /*0470*/ 	.word	0x000000ff
        /*0474*/ 	.word	0x000000b0
        /*0478*/ 	.short	0x010a
        /*047a*/ 	.byte	0x04
	.zero		1


	//   ....[55]....
        /*047c*/ 	.word	0x00002ce0
        /*0480*/ 	.word	0x00000002
        /*0484*/ 	.word	0x000000a0
        /*0488*/ 	.short	0x010a
        /*048a*/ 	.byte	0xff
	.zero		1


	//   ....[56]....
        /*048c*/ 	.word	0x00002de0
        /*0490*/ 	.word	0x00000002
        /*0494*/ 	.word	0x00000000
        /*0498*/ 	.short	0x0101
        /*049a*/ 	.byte	0xff
	.zero		1


	//   ....[57]....
        /*049c*/ 	.word	0x00002e70
        /*04a0*/ 	.word	0x000000ff
        /*04a4*/ 	.word	0x000000b0
        /*04a8*/ 	.short	0x0106
        /*04aa*/ 	.byte	0x04
	.zero		1


	//   ....[58]....
        /*04ac*/ 	.word	0x00002e90
        /*04b0*/ 	.word	0x000000ff
        /*04b4*/ 	.word	0x000000b0
        /*04b8*/ 	.short	0x010a
        /*04ba*/ 	.byte	0x04
	.zero		1


	//   ....[59]....
        /*04bc*/ 	.word	0x00002f20
        /*04c0*/ 	.word	0x000000ff
        /*04c4*/ 	.word	0x000000b0
        /*04c8*/ 	.short	0x0106
        /*04ca*/ 	.byte	0x07
	.zero		1


	//   ....[60]....
        /*04cc*/ 	.word	0x00002f60
        /*04d0*/ 	.word	0x00000000
        /*04d4*/ 	.word	0x000000b0
        /*04d8*/ 	.short	0x010a
        /*04da*/ 	.byte	0xff
	.zero		1


	//   ....[61]....
        /*04dc*/ 	.word	0x00003480
        /*04e0*/ 	.word	0x00000000
        /*04e4*/ 	.word	0x000000a0
        /*04e8*/ 	.short	0x010a
        /*04ea*/ 	.byte	0xff
	.zero		1


	//   ....[62]....
        /*04ec*/ 	.word	0x00003580
        /*04f0*/ 	.word	0x00000003
        /*04f4*/ 	.word	0x00000000
        /*04f8*/ 	.short	0x0101
        /*04fa*/ 	.byte	0xff
	.zero		1


	//   ....[63]....
        /*04fc*/ 	.word	0x00003590
        /*0500*/ 	.word	0x000000ff
        /*0504*/ 	.word	0x00000000
        /*0508*/ 	.short	0x010a
        /*050a*/ 	.byte	0x04
	.zero		1


	//   ....[64]....
        /*050c*/ 	.word	0x00003610
        /*0510*/ 	.word	0x000000ff
        /*0514*/ 	.word	0x000000e0
        /*0518*/ 	.short	0x010a
        /*051a*/ 	.byte	0x17
	.zero		1


	//   ....[65]....
        /*051c*/ 	.word	0x000036f0
        /*0520*/ 	.word	0x000000ff
        /*0524*/ 	.word	0x00000000
        /*0528*/ 	.short	0x010a
        /*052a*/ 	.byte	0x05
	.zero		1


	//   ....[66]....
        /*052c*/ 	.word	0x00003830
        /*0530*/ 	.word	0x000000ff
        /*0534*/ 	.word	0x00000000
        /*0538*/ 	.short	0x010a
        /*053a*/ 	.byte	0x04
	.zero		1


	//   ....[67]....
        /*053c*/ 	.word	0x00003a20
        /*0540*/ 	.word	0x000000ff
        /*0544*/ 	.word	0x00000000
        /*0548*/ 	.short	0x010a
        /*054a*/ 	.byte	0x04
	.zero		1


	//   ....[68]....
        /*054c*/ 	.word	0x00003ab0
        /*0550*/ 	.word	0x000000ff
        /*0554*/ 	.word	0x00000000
        /*0558*/ 	.short	0x010a
        /*055a*/ 	.byte	0x05
	.zero		1


	//   ....[69]....
        /*055c*/ 	.word	0x00003b40
        /*0560*/ 	.word	0x000000ff
        /*0564*/ 	.word	0x00000000
        /*0568*/ 	.short	0x010a
        /*056a*/ 	.byte	0x05
	.zero		1


	//   ....[70]....
        /*056c*/ 	.word	0x00003bd0
        /*0570*/ 	.word	0x000000ff
        /*0574*/ 	.word	0x00000000
        /*0578*/ 	.short	0x010a
        /*057a*/ 	.byte	0x04
	.zero		1


	//   ....[71]....
        /*057c*/ 	.word	0x000040e0
        /*0580*/ 	.word	0x0000000c
        /*0584*/ 	.word	0x000000a0
        /*0588*/ 	.short	0x010a
        /*058a*/ 	.byte	0xff
	.zero		1


	//   ....[72]....
        /*058c*/ 	.word	0x00004250
        /*0590*/ 	.word	0x00000000
        /*0594*/ 	.word	0x00000000
        /*0598*/ 	.short	0x0101
        /*059a*/ 	.byte	0xff
	.zero		1


	//   ....[73]....
        /*059c*/ 	.word	0x000046e0
        /*05a0*/ 	.word	0x000000ff
        /*05a4*/ 	.word	0x00000098
        /*05a8*/ 	.short	0x010a
        /*05aa*/ 	.byte	0x15
	.zero		1


	//   ....[74]....
        /*05ac*/ 	.word	0x00004860
        /*05b0*/ 	.word	0x000000ff
        /*05b4*/ 	.word	0x00000070
        /*05b8*/ 	.short	0x010a
        /*05ba*/ 	.byte	0x15
	.zero		1


	//   ....[75]....
        /*05bc*/ 	.word	0x000049d0
        /*05c0*/ 	.word	0x000000ff
        /*05c4*/ 	.word	0x00000050
        /*05c8*/ 	.short	0x010b
        /*05ca*/ 	.byte	0x15
	.zero		1


	//   ....[76]....
        /*05cc*/ 	.word	0x000049e0
        /*05d0*/ 	.word	0x000000ff
        /*05d4*/ 	.word	0x00000000
        /*05d8*/ 	.short	0x0101
        /*05da*/ 	.byte	0x28
	.zero		1


	//   ....[77]....
        /*05dc*/ 	.word	0x000049f0
        /*05e0*/ 	.word	0x000000ff
        /*05e4*/ 	.word	0x00000078
        /*05e8*/ 	.short	0x010a
        /*05ea*/ 	.byte	0x15
	.zero		1


	//   ....[78]....
        /*05ec*/ 	.word	0x00004b40
        /*05f0*/ 	.word	0x000000ff
        /*05f4*/ 	.word	0x00000058
        /*05f8*/ 	.short	0x010b
        /*05fa*/ 	.byte	0x15
	.zero		1


	//   ....[79]....
        /*05fc*/ 	.word	0x00004b50
        /*0600*/ 	.word	0x000000ff
        /*0604*/ 	.word	0x00000000
        /*0608*/ 	.short	0x0101
        /*060a*/ 	.byte	0x27
	.zero		1


	//   ....[80]....
        /*060c*/ 	.word	0x00004b60
        /*0610*/ 	.word	0x000000ff
        /*0614*/ 	.word	0x00000080
        /*0618*/ 	.short	0x010a
        /*061a*/ 	.byte	0x15
	.zero		1


	//   ....[81]....
        /*061c*/ 	.word	0x00004ca0
        /*0620*/ 	.word	0x000000ff
        /*0624*/ 	.word	0x00000060
        /*0628*/ 	.short	0x010b
        /*062a*/ 	.byte	0x15
	.zero		1


	//   ....[82]....
        /*062c*/ 	.word	0x00004cb0
        /*0630*/ 	.word	0x000000ff
        /*0634*/ 	.word	0x00000000
        /*0638*/ 	.short	0x0101
        /*063a*/ 	.byte	0x26
	.zero		1


	//   ....[83]....
        /*063c*/ 	.word	0x00004cc0
        /*0640*/ 	.word	0x000000ff
        /*0644*/ 	.word	0x00000088
        /*0648*/ 	.short	0x010a
        /*064a*/ 	.byte	0x15
	.zero		1


	//   ....[84]....
        /*064c*/ 	.word	0x00004ec0
        /*0650*/ 	.word	0x000000ff
        /*0654*/ 	.word	0x00000068
        /*0658*/ 	.short	0x010b
        /*065a*/ 	.byte	0x15
	.zero		1


	//   ....[85]....
        /*065c*/ 	.word	0x00004ed0
        /*0660*/ 	.word	0x000000ff
        /*0664*/ 	.word	0x00000000
        /*0668*/ 	.short	0x0101
        /*066a*/ 	.byte	0x25
	.zero		1


	//   ....[86]....
        /*066c*/ 	.word	0x00004f00
        /*0670*/ 	.word	0x000000ff
        /*0674*/ 	.word	0x00000070
        /*0678*/ 	.short	0x010a
        /*067a*/ 	.byte	0x15
	.zero		1


	//   ....[87]....
        /*067c*/ 	.word	0x00004f20
        /*0680*/ 	.word	0x000000ff
        /*0684*/ 	.word	0x00000078
        /*0688*/ 	.short	0x010a
        /*068a*/ 	.byte	0x15
	.zero		1


	//   ....[88]....
        /*068c*/ 	.word	0x00004f40
        /*0690*/ 	.word	0x000000ff
        /*0694*/ 	.word	0x00000080
        /*0698*/ 	.short	0x010a
        /*069a*/ 	.byte	0x15
	.zero		1


	//   ....[89]....
        /*069c*/ 	.word	0x00004f80
        /*06a0*/ 	.word	0x00000000
        /*06a4*/ 	.word	0x00000088
        /*06a8*/ 	.short	0x010a
        /*06aa*/ 	.byte	0xff
	.zero		1


	//   ....[90]....
        /*06ac*/ 	.word	0x000052c0
        /*06b0*/ 	.word	0x00000003
        /*06b4*/ 	.word	0x000000a0
        /*06b8*/ 	.short	0x010a
        /*06ba*/ 	.byte	0xff
	.zero		1


	//   ....[91]....
        /*06bc*/ 	.word	0x00005440
        /*06c0*/ 	.word	0x00000000
        /*06c4*/ 	.word	0x00000000
        /*06c8*/ 	.short	0x0101
        /*06ca*/ 	.byte	0xff
	.zero		1


	//   ....[92]....
        /*06cc*/ 	.word	0x00005f60
        /*06d0*/ 	.word	0x000000ff
        /*06d4*/ 	.word	0x00000050
        /*06d8*/ 	.short	0x010a
        /*06da*/ 	.byte	0x2c
	.zero		1


	//   ....[93]....
        /*06dc*/ 	.word	0x00005fa0
        /*06e0*/ 	.word	0x0000001a
        /*06e4*/ 	.word	0x000000c0
        /*06e8*/ 	.short	0x010a
        /*06ea*/ 	.byte	0xff
	.zero		1


	//   ....[94]....
        /*06ec*/ 	.word	0x000060b0
        /*06f0*/ 	.word	0x000000ff
        /*06f4*/ 	.word	0x00000050
        /*06f8*/ 	.short	0x010a
        /*06fa*/ 	.byte	0x2c
	.zero		1


	//   ....[95]....
        /*06fc*/ 	.word	0x00006190
        /*0700*/ 	.word	0x0000001a
        /*0704*/ 	.word	0x000000c0
        /*0708*/ 	.short	0x010a
        /*070a*/ 	.byte	0xff
	.zero		1


	//   ....[96]....
        /*070c*/ 	.word	0x000068c0
        /*0710*/ 	.word	0x00000000
        /*0714*/ 	.word	0x00000000
        /*0718*/ 	.short	0x0101
        /*071a*/ 	.byte	0xff
	.zero		1


	//   ....[97]....
        /*071c*/ 	.word	0x000068d0
        /*0720*/ 	.word	0x00000004
        /*0724*/ 	.word	0x00000050
        /*0728*/ 	.short	0x010a
        /*072a*/ 	.byte	0xff
	.zero		1


	//   ....[98]....
        /*072c*/ 	.word	0x00006990
        /*0730*/ 	.word	0x00000004
        /*0734*/ 	.word	0x00000050
        /*0738*/ 	.short	0x010a
        /*073a*/ 	.byte	0xff
	.zero		1


	//   ....[99]....
        /*073c*/ 	.word	0x00007150
        /*0740*/ 	.word	0x00000000
        /*0744*/ 	.word	0x00000000
        /*0748*/ 	.short	0x0101
        /*074a*/ 	.byte	0xff
	.zero		1


	//   ....[100]....
        /*074c*/ 	.word	0x00007170
        /*0750*/ 	.word	0x00000002
        /*0754*/ 	.word	0x00000050
        /*0758*/ 	.short	0x010a
        /*075a*/ 	.byte	0xff
	.zero		1


	//   ....[101]....
        /*075c*/ 	.word	0x00007220
        /*0760*/ 	.word	0x00000002
        /*0764*/ 	.word	0x00000050
        /*0768*/ 	.short	0x010a
        /*076a*/ 	.byte	0xff
	.zero		1


	//   ....[102]....
        /*076c*/ 	.word	0x000079d0
        /*0770*/ 	.word	0x00000000
        /*0774*/ 	.word	0x00000000
        /*0778*/ 	.short	0x0101
        /*077a*/ 	.byte	0xff
	.zero		1


	//   ....[103]....
        /*077c*/ 	.word	0x000079f0
        /*0780*/ 	.word	0x00000003
        /*0784*/ 	.word	0x00000050
        /*0788*/ 	.short	0x010a
        /*078a*/ 	.byte	0xff
	.zero		1


	//   ....[104]....
        /*078c*/ 	.word	0x00007aa0
        /*0790*/ 	.word	0x00000003
        /*0794*/ 	.word	0x00000050
        /*0798*/ 	.short	0x010a
        /*079a*/ 	.byte	0xff
	.zero		1


	//   ....[105]....
        /*079c*/ 	.word	0x00007eb0
        /*07a0*/ 	.word	0x000000ff
        /*07a4*/ 	.word	0x00000000
        /*07a8*/ 	.short	0x0101
        /*07aa*/ 	.byte	0x04
	.zero		1


	//   ....[106]....
        /*07ac*/ 	.word	0x000082c0
        /*07b0*/ 	.word	0x00000000
        /*07b4*/ 	.word	0x00000000
        /*07b8*/ 	.short	0x0101
        /*07ba*/ 	.byte	0xff
	.zero		1


	//   ....[107]....
        /*07bc*/ 	.word	0x00008570
        /*07c0*/ 	.word	0x000000ff
        /*07c4*/ 	.word	0x00000000
        /*07c8*/ 	.short	0x0101
        /*07ca*/ 	.byte	0x04
	.zero		1


	//   ....[108]....
        /*07cc*/ 	.word	0x00008590
        /*07d0*/ 	.word	0x00000000
        /*07d4*/ 	.word	0x00000110
        /*07d8*/ 	.short	0x010a
        /*07da*/ 	.byte	0xff
	.zero		1


	//   ....[109]....
        /*07dc*/ 	.word	0x000085f0
        /*07e0*/ 	.word	0x00000000
        /*07e4*/ 	.word	0x00000028
        /*07e8*/ 	.short	0x010a
        /*07ea*/ 	.byte	0xff
	.zero		1


	//   ....[110]....
        /*07ec*/ 	.word	0x00008650
        /*07f0*/ 	.word	0x00000000
        /*07f4*/ 	.word	0x00000028
        /*07f8*/ 	.short	0x010a
        /*07fa*/ 	.byte	0xff
	.zero		1


	//   ....[111]....
        /*07fc*/ 	.word	0x000086a0
        /*0800*/ 	.word	0x00000003
        /*0804*/ 	.word	0x000000a0
        /*0808*/ 	.short	0x010a
        /*080a*/ 	.byte	0xff
	.zero		1


	//   ....[112]....
        /*080c*/ 	.word	0x00008700
        /*0810*/ 	.word	0x00000000
        /*0814*/ 	.word	0x00000000
        /*0818*/ 	.short	0x010a
        /*081a*/ 	.byte	0xff
	.zero		1


	//   ....[113]....
        /*081c*/ 	.word	0x00008760
        /*0820*/ 	.word	0x00000000
        /*0824*/ 	.word	0x00000000
        /*0828*/ 	.short	0x010a
        /*082a*/ 	.byte	0xff
	.zero		1


	//   ....[114]....
        /*082c*/ 	.word	0x000087c0
        /*0830*/ 	.word	0x00000000
        /*0834*/ 	.word	0x00000000
        /*0838*/ 	.short	0x010a
        /*083a*/ 	.byte	0xff
	.zero		1


	//   ....[115]....
        /*083c*/ 	.word	0x00008820
        /*0840*/ 	.word	0x00000000
        /*0844*/ 	.word	0x00000000
        /*0848*/ 	.short	0x010a
        /*084a*/ 	.byte	0xff
	.zero		1


	//   ....[116]....
        /*084c*/ 	.word	0x00008870
        /*0850*/ 	.word	0x00000002
        /*0854*/ 	.word	0x00000100
        /*0858*/ 	.short	0x010a
        /*085a*/ 	.byte	0xff
	.zero		1


	//   ....[117]....
        /*085c*/ 	.word	0x000088d0
        /*0860*/ 	.word	0x00000002
        /*0864*/ 	.word	0x000000b0
        /*0868*/ 	.short	0x010a
        /*086a*/ 	.byte	0xff
	.zero		1


	//   ....[118]....
        /*086c*/ 	.word	0x00008920
        /*0870*/ 	.word	0x00000002
        /*0874*/ 	.word	0x000000a0
        /*0878*/ 	.short	0x010a
        /*087a*/ 	.byte	0xff
	.zero		1


	//   ....[119]....
        /*087c*/ 	.word	0x00008980
        /*0880*/ 	.word	0x00000000
        /*0884*/ 	.word	0x000000b0
        /*0888*/ 	.short	0x010a
        /*088a*/ 	.byte	0xff
	.zero		1


	//   ....[120]....
        /*088c*/ 	.word	0x000089d0
        /*0890*/ 	.word	0x00000000
        /*0894*/ 	.word	0x000000a0
        /*0898*/ 	.short	0x010a
        /*089a*/ 	.byte	0xff
	.zero		1


	//   ....[121]....
        /*089c*/ 	.word	0x00008a30
        /*08a0*/ 	.word	0x00000002
        /*08a4*/ 	.word	0x000000e0
        /*08a8*/ 	.short	0x010a
        /*08aa*/ 	.byte	0xff
	.zero		1


	//   ....[122]....
        /*08ac*/ 	.word	0x00008a90
        /*08b0*/ 	.word	0x00000000
        /*08b4*/ 	.word	0x00000000
        /*08b8*/ 	.short	0x010a
        /*08ba*/ 	.byte	0xff
	.zero		1


	//   ....[123]....
        /*08bc*/ 	.word	0x00008af0
        /*08c0*/ 	.word	0x00000000
        /*08c4*/ 	.word	0x00000000
        /*08c8*/ 	.short	0x010a
        /*08ca*/ 	.byte	0xff
	.zero		1


	//   ....[124]....
        /*08cc*/ 	.word	0x00008b50
        /*08d0*/ 	.word	0x00000000
        /*08d4*/ 	.word	0x00000000
        /*08d8*/ 	.short	0x010a
        /*08da*/ 	.byte	0xff
	.zero		1


	//   ....[125]....
        /*08dc*/ 	.word	0x00008bb0
        /*08e0*/ 	.word	0x00000000
        /*08e4*/ 	.word	0x00000000
        /*08e8*/ 	.short	0x010a
        /*08ea*/ 	.byte	0xff
	.zero		1


	//   ....[126]....
        /*08ec*/ 	.word	0x00008c10
        /*08f0*/ 	.word	0x00000000
        /*08f4*/ 	.word	0x00000000
        /*08f8*/ 	.short	0x010a
        /*08fa*/ 	.byte	0xff
	.zero		1


	//   ....[127]....
        /*08fc*/ 	.word	0x00008c60
        /*0900*/ 	.word	0x0000000c
        /*0904*/ 	.word	0x000000a0
        /*0908*/ 	.short	0x010a
        /*090a*/ 	.byte	0xff
	.zero		1


	//   ....[128]....
        /*090c*/ 	.word	0x00008cc0
        /*0910*/ 	.word	0x00000000
        /*0914*/ 	.word	0x00000098
        /*0918*/ 	.short	0x010a
        /*091a*/ 	.byte	0xff
	.zero		1


	//   ....[129]....
        /*091c*/ 	.word	0x00008d20
        /*0920*/ 	.word	0x00000000
        /*0924*/ 	.word	0x00000070
        /*0928*/ 	.short	0x010a
        /*092a*/ 	.byte	0xff
	.zero		1


	//   ....[130]....
        /*092c*/ 	.word	0x00008d80
        /*0930*/ 	.word	0x00000000
        /*0934*/ 	.word	0x00000078
        /*0938*/ 	.short	0x010a
        /*093a*/ 	.byte	0xff
	.zero		1


	//   ....[131]....
        /*093c*/ 	.word	0x00008de0
        /*0940*/ 	.word	0x00000000
        /*0944*/ 	.word	0x00000080
        /*0948*/ 	.short	0x010a
        /*094a*/ 	.byte	0xff
	.zero		1


	//   ....[132]....
        /*094c*/ 	.word	0x00008e40
        /*0950*/ 	.word	0x00000000
        /*0954*/ 	.word	0x00000088
        /*0958*/ 	.short	0x010a
        /*095a*/ 	.byte	0xff
	.zero		1


	//   ....[133]....
        /*095c*/ 	.word	0x00008ea0
        /*0960*/ 	.word	0x00000000
        /*0964*/ 	.word	0x00000070
        /*0968*/ 	.short	0x010a
        /*096a*/ 	.byte	0xff
	.zero		1


	//   ....[134]....
        /*096c*/ 	.word	0x00008f00
        /*0970*/ 	.word	0x00000000
        /*0974*/ 	.word	0x00000078
        /*0978*/ 	.short	0x010a
        /*097a*/ 	.byte	0xff
	.zero		1


	//   ....[135]....
        /*097c*/ 	.word	0x00008f60
        /*0980*/ 	.word	0x00000000
        /*0984*/ 	.word	0x00000080
        /*0988*/ 	.short	0x010a
        /*098a*/ 	.byte	0xff
	.zero		1


	//   ....[136]....
        /*098c*/ 	.word	0x00008fb0
        /*0990*/ 	.word	0x00000003
        /*0994*/ 	.word	0x000000a0
        /*0998*/ 	.short	0x010a
        /*099a*/ 	.byte	0xff
	.zero		1


	//   ....[137]....
        /*099c*/ 	.word	0x00009010
        /*09a0*/ 	.word	0x00000000
        /*09a4*/ 	.word	0x00000050
        /*09a8*/ 	.short	0x010a
        /*09aa*/ 	.byte	0xff
	.zero		1


	//   ....[138]....
        /*09ac*/ 	.word	0x00009060
        /*09b0*/ 	.word	0x0000001a
        /*09b4*/ 	.word	0x000000c0
        /*09b8*/ 	.short	0x010a
        /*09ba*/ 	.byte	0xff
	.zero		1


	//   ....[139]....
        /*09bc*/ 	.word	0x000090b0
        /*09c0*/ 	.word	0x00000004
        /*09c4*/ 	.word	0x00000050
        /*09c8*/ 	.short	0x010a
        /*09ca*/ 	.byte	0xff
	.zero		1


	//   ....[140]....
        /*09cc*/ 	.word	0x00009100
        /*09d0*/ 	.word	0x00000002
        /*09d4*/ 	.word	0x00000050
        /*09d8*/ 	.short	0x010a
        /*09da*/ 	.byte	0xff
	.zero		1


	//   ....[141]....
        /*09dc*/ 	.word	0x00009150
        /*09e0*/ 	.word	0x00000003
        /*09e4*/ 	.word	0x00000050
        /*09e8*/ 	.short	0x010a
        /*09ea*/ 	.byte	0xff
	.zero		1


	//----- nvinfo : EIATTR_NUM_MBARRIERS
	.align		4
.L_47:
        /*09ec*/ 	.byte	0x03, 0x38
        /*09ee*/ 	.short	0x0024


	//----- nvinfo : EIATTR_EXIT_INSTR_OFFSETS
	.align		4
        /*09f0*/ 	.byte	0x04, 0x1c
        /*09f2*/ 	.short	(.L_49 - .L_48)


	//   ....[0]....
.L_48:
        /*09f4*/ 	.word	0x00002a20


	//   ....[1]....
        /*09f8*/ 	.word	0x00002f30


	//   ....[2]....
        /*09fc*/ 	.word	0x00002f90


	//   ....[3]....
        /*0a00*/ 	.word	0x00003e30


	//   ....[4]....
        /*0a04*/ 	.word	0x00004fb0


	//   ....[5]....
        /*0a08*/ 	.word	0x00004ff0


	//   ....[6]....
        /*0a0c*/ 	.word	0x00008450


	//   ....[7]....
        /*0a10*/ 	.word	0x000084d0


	//   ....[8]....
        /*0a14*/ 	.word	0x00008500


	//   ....[9]....
        /*0a18*/ 	.word	0x00008580


	//----- nvinfo : EIATTR_MAX_THREADS
	.align		4
.L_49:
        /*0a1c*/ 	.byte	0x04, 0x05
        /*0a1e*/ 	.short	(.L_51 - .L_50)
.L_50:
        /*0a20*/ 	.word	0x00000100
        /*0a24*/ 	.word	0x00000001
        /*0a28*/ 	.word	0x00000001


	//----- nvinfo : EIATTR_CRS_STACK_SIZE
	.align		4
.L_51:
        /*0a2c*/ 	.byte	0x04, 0x1e
        /*0a2e*/ 	.short	(.L_53 - .L_52)
.L_52:
        /*0a30*/ 	.word	0x00000000


	//----- nvinfo : EIATTR_CBANK_PARAM_SIZE
	.align		4
.L_53:
        /*0a34*/ 	.byte	0x03, 0x19
        /*0a36*/ 	.short	0x0800


	//----- nvinfo : EIATTR_PARAM_CBANK
	.align		4
        /*0a38*/ 	.byte	0x04, 0x0a
        /*0a3a*/ 	.short	(.L_55 - .L_54)
	.align		4
.L_54:
        /*0a3c*/ 	.word	index@(.nv.constant0._ZN7cutlass13device_kernelINS_4gemm6kernel13GemmUniversalIN4cute5tupleIJiiiiEEENS1_10collective13CollectiveMmaINS1_35MainloopSm100TmaUmmaWarpSpecializedILi5ELi2ELi4ENS5_IJNS4_1CILi1EEENSA_ILi2EEESB_EEEEENS5_IJNSA_ILi64EEENSA_ILi128EEENSA_ILi32EEEEEENS_6half_tENS5_IJlSB_lEEESJ_SK_NS4_8TiledMMAINS4_8MMA_AtomIJNS4_20SM100_MMA_F16BF16_SSISJ_SJ_fLi64ELi128ELNS4_4UMMA5MajorE0ELSP_0ELNSO_7ScaleInE0ELSQ_0EEEEEENS4_6LayoutINS5_IJSB_SB_SB_EEENS5_IJNSA_ILi0EEESV_SV_EEEEENS5_IJNS4_10UnderscoreESY_SY_EEEEENS4_23SM90_TMA_LOAD_MULTICASTENS4_14ComposedLayoutINS4_7SwizzleILi2ELi4ELi3EEENS4_18smem_ptr_flag_bitsILi16EEENST_INS5_IJNSA_ILi8EEESH_EEENS5_IJSH_SB_EEEEEEEvNS4_8identityENS4_13SM90_TMA_LOADES1B_vS1C_EENS_8epilogue10collective18CollectiveEpilogueINS1F_23Sm100TmaWarpSpecializedILi4ELi2ELi16ELb1ELb0EEEJSI_NS5_IJNST_ISF_SB_EENST_ISH_SB_EEEEESJ_SK_SJ_SK_NS1F_6fusion15FusionCallbacksIS1J_NS1N_17LinearCombinationISJ_fSJ_fLNS_15FloatRoundStyleE2EEESI_S1M_JEEENS4_5SM1004TMEM4LOAD26SM100_TMEM_LOAD_16dp256b4xES1D_S1B_NS4_17SM75_U32x4_LDSM_NENS4_14SM90_TMA_STOREES1B_NS4_17SM90_U32x4_STSM_NENS4_39AutoVectorizingCopyWithAssumedAlignmentILi128EEEEEEvvEEEEvNT_6ParamsE)
        /*0a40*/ 	.short	0x0380
        /*0a42*/ 	.short	0x0800


	//----- nvinfo : EIATTR_SW_WAR
	.align		4
.L_55:
        /*0a44*/ 	.byte	0x04, 0x36
        /*0a46*/ 	.short	(.L_57 - .L_56)
.L_56:
        /*0a48*/ 	.word	0x00000008
.L_57:


//--------------------- .nv.callgraph             --------------------------
	.section	.nv.callgraph,"",@"SHT_CUDA_CALLGRAPH"
	.align	4
	.sectionentsize	8
	.align		4
        /*0000*/ 	.word	0x00000000
	.align		4
        /*0004*/ 	.word	0xffffffff
	.align		4
        /*0008*/ 	.word	index@(_ZN7cutlass13device_kernelINS_4gemm6kernel13GemmUniversalIN4cute5tupleIJiiiiEEENS1_10collective13CollectiveMmaINS1_35MainloopSm100TmaUmmaWarpSpecializedILi5ELi2ELi4ENS5_IJNS4_1CILi1EEENSA_ILi2EEESB_EEEEENS5_IJNSA_ILi64EEENSA_ILi128EEENSA_ILi32EEEEEENS_6half_tENS5_IJlSB_lEEESJ_SK_NS4_8TiledMMAINS4_8MMA_AtomIJNS4_20SM100_MMA_F16BF16_SSISJ_SJ_fLi64ELi128ELNS4_4UMMA5MajorE0ELSP_0ELNSO_7ScaleInE0ELSQ_0EEEEEENS4_6LayoutINS5_IJSB_SB_SB_EEENS5_IJNSA_ILi0EEESV_SV_EEEEENS5_IJNS4_10UnderscoreESY_SY_EEEEENS4_23SM90_TMA_LOAD_MULTICASTENS4_14ComposedLayoutINS4_7SwizzleILi2ELi4ELi3EEENS4_18smem_ptr_flag_bitsILi16EEENST_INS5_IJNSA_ILi8EEESH_EEENS5_IJSH_SB_EEEEEEEvNS4_8identityENS4_13SM90_TMA_LOADES1B_vS1C_EENS_8epilogue10collective18CollectiveEpilogueINS1F_23Sm100TmaWarpSpecializedILi4ELi2ELi16ELb1ELb0EEEJSI_NS5_IJNST_ISF_SB_EENST_ISH_SB_EEEEESJ_SK_SJ_SK_NS1F_6fusion15FusionCallbacksIS1J_NS1N_17LinearCombinationISJ_fSJ_fLNS_15FloatRoundStyleE2EEESI_S1M_JEEENS4_5SM1004TMEM4LOAD26SM100_TMEM_LOAD_16dp256b4xES1D_S1B_NS4_17SM75_U32x4_LDSM_NENS4_14SM90_TMA_STOREES1B_NS4_17SM90_U32x4_STSM_NENS4_39AutoVectorizingCopyWithAssumedAlignmentILi128EEEEEEvvEEEEvNT_6ParamsE)
	.align		4
        /*000c*/ 	.word	index@(__assertfail)
	.align		4
        /*0010*/ 	.word	0x00000000
	.align		4
        /*0014*/ 	.word	0xfffffffe
	.align		4
        /*0018*/ 	.word	0x00000000
	.align		4
        /*001c*/ 	.word	0xfffffffd
	.align		4
        /*0020*/ 	.word	0x00000000
	.align		4
        /*0024*/ 	.word	0xfffffffc


//--------------------- .nv.constant4             --------------------------
	.section	.nv.constant4,"a",@progbits
	.align	8
	.align		8
.nv.constant4:
        /*0000*/ 	.dword	__assertfail
	.align		8
        /*0008*/ 	.dword	__unnamed_1
	.align		8
        /*0010*/ 	.dword	__unnamed_2
	.align		8
        /*0018*/ 	.dword	_ZN39_INTERNAL_71319f4e_4_k_cu_61dcfa84_72294cuda3std3__45__cpo5beginE
	.align		8
        /*0020*/ 	.dword	_ZN39_INTERNAL_71319f4e_4_k_cu_61dcfa84_72294cuda3std3__45__cpo3endE
	.align		8
        /*0028*/ 	.dword	_ZN39_INTERNAL_71319f4e_4_k_cu_61dcfa84_72294cuda3std3__45__cpo6cbeginE
	.align		8
        /*0030*/ 	.dword	_ZN39_INTERNAL_71319f4e_4_k_cu_61dcfa84_72294cuda3std3__45__cpo4cendE
	.align		8
        /*0038*/ 	.dword	_ZN39_INTERNAL_71319f4e_4_k_cu_61dcfa84_72294cuda3std3__441_GLOBAL__N__71319f4e_4_k_cu_61dcfa84_72296ignoreE
	.align		8
        /*0040*/ 	.dword	_ZN39_INTERNAL_71319f4e_4_k_cu_61dcfa84_72294cuda3std3__419piecewise_constructE
	.align		8
        /*0048*/ 	.dword	_ZN39_INTERNAL_71319f4e_4_k_cu_61dcfa84_72294cuda3std3__48in_placeE
	.align		8
        /*0050*/ 	.dword	_ZN39_INTERNAL_71319f4e_4_k_cu_61dcfa84_72294cuda3std6ranges3__45__cpo4swapE
	.align		8
        /*0058*/ 	.dword	_ZN39_INTERNAL_71319f4e_4_k_cu_61dcfa84_72294cuda3std6ranges3__45__cpo9iter_moveE
	.align		8
        /*0060*/ 	.dword	_ZN39_INTERNAL_71319f4e_4_k_cu_61dcfa84_72294cute7productE
	.align		8
        /*0068*/ 	.dword	_ZN39_INTERNAL_71319f4e_4_k_cu_61dcfa84_72294cute1_E
	.align		8
        /*0070*/ 	.dword	$str$25
	.align		8
        /*0078*/ 	.dword	$str$26
	.align		8
        /*0080*/ 	.dword	$str$27
	.align		8
        /*0088*/ 	.dword	$str$28


//--------------------- .text._ZN7cutlass13device_kernelINS_4gemm6kernel13GemmUniversalIN4cute5tupleIJiiiiEEENS1_10collective13CollectiveMmaINS1_35MainloopSm100TmaUmmaWarpSpecializedILi5ELi2ELi4ENS5_IJNS4_1CILi1EEENSA_ILi2EEESB_EEEEENS5_IJNSA_ILi64EEENSA_ILi128EEENSA_ILi32EEEEEENS_6half_tENS5_IJlSB_lEEESJ_SK_NS4_8TiledMMAINS4_8MMA_AtomIJNS4_20SM100_MMA_F16BF16_SSISJ_SJ_fLi64ELi128ELNS4_4UMMA5MajorE0ELSP_0ELNSO_7ScaleInE0ELSQ_0EEEEEENS4_6LayoutINS5_IJSB_SB_SB_EEENS5_IJNSA_ILi0EEESV_SV_EEEEENS5_IJNS4_10UnderscoreESY_SY_EEEEENS4_23SM90_TMA_LOAD_MULTICASTENS4_14ComposedLayoutINS4_7SwizzleILi2ELi4ELi3EEENS4_18smem_ptr_flag_bitsILi16EEENST_INS5_IJNSA_ILi8EEESH_EEENS5_IJSH_SB_EEEEEEEvNS4_8identityENS4_13SM90_TMA_LOADES1B_vS1C_EENS_8epilogue10collective18CollectiveEpilogueINS1F_23Sm100TmaWarpSpecializedILi4ELi2ELi16ELb1ELb0EEEJSI_NS5_IJNST_ISF_SB_EENST_ISH_SB_EEEEESJ_SK_SJ_SK_NS1F_6fusion15FusionCallbacksIS1J_NS1N_17LinearCombinationISJ_fSJ_fLNS_15FloatRoundStyleE2EEESI_S1M_JEEENS4_5SM1004TMEM4LOAD26SM100_TMEM_LOAD_16dp256b4xES1D_S1B_NS4_17SM75_U32x4_LDSM_NENS4_14SM90_TMA_STOREES1B_NS4_17SM90_U32x4_STSM_NENS4_39AutoVectorizingCopyWithAssumedAlignmentILi128EEEEEEvvEEEEvNT_6ParamsE --------------------------
	.section	.text._ZN7cutlass13device_kernelINS_4gemm6kernel13GemmUniversalIN4cute5tupleIJiiiiEEENS1_10collective13CollectiveMmaINS1_35MainloopSm100TmaUmmaWarpSpecializedILi5ELi2ELi4ENS5_IJNS4_1CILi1EEENSA_ILi2EEESB_EEEEENS5_IJNSA_ILi64EEENSA_ILi128EEENSA_ILi32EEEEEENS_6half_tENS5_IJlSB_lEEESJ_SK_NS4_8TiledMMAINS4_8MMA_AtomIJNS4_20SM100_MMA_F16BF16_SSISJ_SJ_fLi64ELi128ELNS4_4UMMA5MajorE0ELSP_0ELNSO_7ScaleInE0ELSQ_0EEEEEENS4_6LayoutINS5_IJSB_SB_SB_EEENS5_IJNSA_ILi0EEESV_SV_EEEEENS5_IJNS4_10UnderscoreESY_SY_EEEEENS4_23SM90_TMA_LOAD_MULTICASTENS4_14ComposedLayoutINS4_7SwizzleILi2ELi4ELi3EEENS4_18smem_ptr_flag_bitsILi16EEENST_INS5_IJNSA_ILi8EEESH_EEENS5_IJSH_SB_EEEEEEEvNS4_8identityENS4_13SM90_TMA_LOADES1B_vS1C_EENS_8epilogue10collective18CollectiveEpilogueINS1F_23Sm100TmaWarpSpecializedILi4ELi2ELi16ELb1ELb0EEEJSI_NS5_IJNST_ISF_SB_EENST_ISH_SB_EEEEESJ_SK_SJ_SK_NS1F_6fusion15FusionCallbacksIS1J_NS1N_17LinearCombinationISJ_fSJ_fLNS_15FloatRoundStyleE2EEESI_S1M_JEEENS4_5SM1004TMEM4LOAD26SM100_TMEM_LOAD_16dp256b4xES1D_S1B_NS4_17SM75_U32x4_LDSM_NENS4_14SM90_TMA_STOREES1B_NS4_17SM90_U32x4_STSM_NENS4_39AutoVectorizingCopyWithAssumedAlignmentILi128EEEEEEvvEEEEvNT_6ParamsE,"ax",@progbits
	.align	128
.text._ZN7cutlass13device_kernelINS_4gemm6kernel13GemmUniversalIN4cute5tupleIJiiiiEEENS1_10collective13CollectiveMmaINS1_35MainloopSm100TmaUmmaWarpSpecializedILi5ELi2ELi4ENS5_IJNS4_1CILi1EEENSA_ILi2EEESB_EEEEENS5_IJNSA_ILi64EEENSA_ILi128EEENSA_ILi32EEEEEENS_6half_tENS5_IJlSB_lEEESJ_SK_NS4_8TiledMMAINS4_8MMA_AtomIJNS4_20SM100_MMA_F16BF16_SSISJ_SJ_fLi64ELi128ELNS4_4UMMA5MajorE0ELSP_0ELNSO_7ScaleInE0ELSQ_0EEEEEENS4_6LayoutINS5_IJSB_SB_SB_EEENS5_IJNSA_ILi0EEESV_SV_EEEEENS5_IJNS4_10UnderscoreESY_SY_EEEEENS4_23SM90_TMA_LOAD_MULTICASTENS4_14ComposedLayoutINS4_7SwizzleILi2ELi4ELi3EEENS4_18smem_ptr_flag_bitsILi16EEENST_INS5_IJNSA_ILi8EEESH_EEENS5_IJSH_SB_EEEEEEEvNS4_8identityENS4_13SM90_TMA_LOADES1B_vS1C_EENS_8epilogue10collective18CollectiveEpilogueINS1F_23Sm100TmaWarpSpecializedILi4ELi2ELi16ELb1ELb0EEEJSI_NS5_IJNST_ISF_SB_EENST_ISH_SB_EEEEESJ_SK_SJ_SK_NS1F_6fusion15FusionCallbacksIS1J_NS1N_17LinearCombinationISJ_fSJ_fLNS_15FloatRoundStyleE2EEESI_S1M_JEEENS4_5SM1004TMEM4LOAD26SM100_TMEM_LOAD_16dp256b4xES1D_S1B_NS4_17SM75_U32x4_LDSM_NENS4_14SM90_TMA_STOREES1B_NS4_17SM90_U32x4_STSM_NENS4_39AutoVectorizingCopyWithAssumedAlignmentILi128EEEEEEvvEEEEvNT_6ParamsE:
        .type           _ZN7cutlass13device_kernelINS_4gemm6kernel13GemmUniversalIN4cute5tupleIJiiiiEEENS1_10collective13CollectiveMmaINS1_35MainloopSm100TmaUmmaWarpSpecializedILi5ELi2ELi4ENS5_IJNS4_1CILi1EEENSA_ILi2EEESB_EEEEENS5_IJNSA_ILi64EEENSA_ILi128EEENSA_ILi32EEEEEENS_6half_tENS5_IJlSB_lEEESJ_SK_NS4_8TiledMMAINS4_8MMA_AtomIJNS4_20SM100_MMA_F16BF16_SSISJ_SJ_fLi64ELi128ELNS4_4UMMA5MajorE0ELSP_0ELNSO_7ScaleInE0ELSQ_0EEEEEENS4_6LayoutINS5_IJSB_SB_SB_EEENS5_IJNSA_ILi0EEESV_SV_EEEEENS5_IJNS4_10UnderscoreESY_SY_EEEEENS4_23SM90_TMA_LOAD_MULTICASTENS4_14ComposedLayoutINS4_7SwizzleILi2ELi4ELi3EEENS4_18smem_ptr_flag_bitsILi16EEENST_INS5_IJNSA_ILi8EEESH_EEENS5_IJSH_SB_EEEEEEEvNS4_8identityENS4_13SM90_TMA_LOADES1B_vS1C_EENS_8epilogue10collective18CollectiveEpilogueINS1F_23Sm100TmaWarpSpecializedILi4ELi2ELi16ELb1ELb0EEEJSI_NS5_IJNST_ISF_SB_EENST_ISH_SB_EEEEESJ_SK_SJ_SK_NS1F_6fusion15FusionCallbacksIS1J_NS1N_17LinearCombinationISJ_fSJ_fLNS_15FloatRoundStyleE2EEESI_S1M_JEEENS4_5SM1004TMEM4LOAD26SM100_TMEM_LOAD_16dp256b4xES1D_S1B_NS4_17SM75_U32x4_LDSM_NENS4_14SM90_TMA_STOREES1B_NS4_17SM90_U32x4_STSM_NENS4_39AutoVectorizingCopyWithAssumedAlignmentILi128EEEEEEvvEEEEvNT_6ParamsE,@function
        .size           _ZN7cutlass13device_kernelINS_4gemm6kernel13GemmUniversalIN4cute5tupleIJiiiiEEENS1_10collective13CollectiveMmaINS1_35MainloopSm100TmaUmmaWarpSpecializedILi5ELi2ELi4ENS5_IJNS4_1CILi1EEENSA_ILi2EEESB_EEEEENS5_IJNSA_ILi64EEENSA_ILi128EEENSA_ILi32EEEEEENS_6half_tENS5_IJlSB_lEEESJ_SK_NS4_8TiledMMAINS4_8MMA_AtomIJNS4_20SM100_MMA_F16BF16_SSISJ_SJ_fLi64ELi128ELNS4_4UMMA5MajorE0ELSP_0ELNSO_7ScaleInE0ELSQ_0EEEEEENS4_6LayoutINS5_IJSB_SB_SB_EEENS5_IJNSA_ILi0EEESV_SV_EEEEENS5_IJNS4_10UnderscoreESY_SY_EEEEENS4_23SM90_TMA_LOAD_MULTICASTENS4_14ComposedLayoutINS4_7SwizzleILi2ELi4ELi3EEENS4_18smem_ptr_flag_bitsILi16EEENST_INS5_IJNSA_ILi8EEESH_EEENS5_IJSH_SB_EEEEEEEvNS4_8identityENS4_13SM90_TMA_LOADES1B_vS1C_EENS_8epilogue10collective18CollectiveEpilogueINS1F_23Sm100TmaWarpSpecializedILi4ELi2ELi16ELb1ELb0EEEJSI_NS5_IJNST_ISF_SB_EENST_ISH_SB_EEEEESJ_SK_SJ_SK_NS1F_6fusion15FusionCallbacksIS1J_NS1N_17LinearCombinationISJ_fSJ_fLNS_15FloatRoundStyleE2EEESI_S1M_JEEENS4_5SM1004TMEM4LOAD26SM100_TMEM_LOAD_16dp256b4xES1D_S1B_NS4_17SM75_U32x4_LDSM_NENS4_14SM90_TMA_STOREES1B_NS4_17SM90_U32x4_STSM_NENS4_39AutoVectorizingCopyWithAssumedAlignmentILi128EEEEEEvvEEEEvNT_6ParamsE,(.L_x_186 - _ZN7cutlass13device_kernelINS_4gemm6kernel13GemmUniversalIN4cute5tupleIJiiiiEEENS1_10collective13CollectiveMmaINS1_35MainloopSm100TmaUmmaWarpSpecializedILi5ELi2ELi4ENS5_IJNS4_1CILi1EEENSA_ILi2EEESB_EEEEENS5_IJNSA_ILi64EEENSA_ILi128EEENSA_ILi32EEEEEENS_6half_tENS5_IJlSB_lEEESJ_SK_NS4_8TiledMMAINS4_8MMA_AtomIJNS4_20SM100_MMA_F16BF16_SSISJ_SJ_fLi64ELi128ELNS4_4UMMA5MajorE0ELSP_0ELNSO_7ScaleInE0ELSQ_0EEEEEENS4_6LayoutINS5_IJSB_SB_SB_EEENS5_IJNSA_ILi0EEESV_SV_EEEEENS5_IJNS4_10UnderscoreESY_SY_EEEEENS4_23SM90_TMA_LOAD_MULTICASTENS4_14ComposedLayoutINS4_7SwizzleILi2ELi4ELi3EEENS4_18smem_ptr_flag_bitsILi16EEENST_INS5_IJNSA_ILi8EEESH_EEENS5_IJSH_SB_EEEEEEEvNS4_8identityENS4_13SM90_TMA_LOADES1B_vS1C_EENS_8epilogue10collective18CollectiveEpilogueINS1F_23Sm100TmaWarpSpecializedILi4ELi2ELi16ELb1ELb0EEEJSI_NS5_IJNST_ISF_SB_EENST_ISH_SB_EEEEESJ_SK_SJ_SK_NS1F_6fusion15FusionCallbacksIS1J_NS1N_17LinearCombinationISJ_fSJ_fLNS_15FloatRoundStyleE2EEESI_S1M_JEEENS4_5SM1004TMEM4LOAD26SM100_TMEM_LOAD_16dp256b4xES1D_S1B_NS4_17SM75_U32x4_LDSM_NENS4_14SM90_TMA_STOREES1B_NS4_17SM90_U32x4_STSM_NENS4_39AutoVectorizingCopyWithAssumedAlignmentILi128EEEEEEvvEEEEvNT_6ParamsE)
        .other          _ZN7cutlass13device_kernelINS_4gemm6kernel13GemmUniversalIN4cute5tupleIJiiiiEEENS1_10collective13CollectiveMmaINS1_35MainloopSm100TmaUmmaWarpSpecializedILi5ELi2ELi4ENS5_IJNS4_1CILi1EEENSA_ILi2EEESB_EEEEENS5_IJNSA_ILi64EEENSA_ILi128EEENSA_ILi32EEEEEENS_6half_tENS5_IJlSB_lEEESJ_SK_NS4_8TiledMMAINS4_8MMA_AtomIJNS4_20SM100_MMA_F16BF16_SSISJ_SJ_fLi64ELi128ELNS4_4UMMA5MajorE0ELSP_0ELNSO_7ScaleInE0ELSQ_0EEEEEENS4_6LayoutINS5_IJSB_SB_SB_EEENS5_IJNSA_ILi0EEESV_SV_EEEEENS5_IJNS4_10UnderscoreESY_SY_EEEEENS4_23SM90_TMA_LOAD_MULTICASTENS4_14ComposedLayoutINS4_7SwizzleILi2ELi4ELi3EEENS4_18smem_ptr_flag_bitsILi16EEENST_INS5_IJNSA_ILi8EEESH_EEENS5_IJSH_SB_EEEEEEEvNS4_8identityENS4_13SM90_TMA_LOADES1B_vS1C_EENS_8epilogue10collective18CollectiveEpilogueINS1F_23Sm100TmaWarpSpecializedILi4ELi2ELi16ELb1ELb0EEEJSI_NS5_IJNST_ISF_SB_EENST_ISH_SB_EEEEESJ_SK_SJ_SK_NS1F_6fusion15FusionCallbacksIS1J_NS1N_17LinearCombinationISJ_fSJ_fLNS_15FloatRoundStyleE2EEESI_S1M_JEEENS4_5SM1004TMEM4LOAD26SM100_TMEM_LOAD_16dp256b4xES1D_S1B_NS4_17SM75_U32x4_LDSM_NENS4_14SM90_TMA_STOREES1B_NS4_17SM90_U32x4_STSM_NENS4_39AutoVectorizingCopyWithAssumedAlignmentILi128EEEEEEvvEEEEvNT_6ParamsE,@"STO_CUDA_ENTRY STV_DEFAULT"
_ZN7cutlass13device_kernelINS_4gemm6kernel13GemmUniversalIN4cute5tupleIJiiiiEEENS1_10collective13CollectiveMmaINS1_35MainloopSm100TmaUmmaWarpSpecializedILi5ELi2ELi4ENS5_IJNS4_1CILi1EEENSA_ILi2EEESB_EEEEENS5_IJNSA_ILi64EEENSA_ILi128EEENSA_ILi32EEEEEENS_6half_tENS5_IJlSB_lEEESJ_SK_NS4_8TiledMMAINS4_8MMA_AtomIJNS4_20SM100_MMA_F16BF16_SSISJ_SJ_fLi64ELi128ELNS4_4UMMA5MajorE0ELSP_0ELNSO_7ScaleInE0ELSQ_0EEEEEENS4_6LayoutINS5_IJSB_SB_SB_EEENS5_IJNSA_ILi0EEESV_SV_EEEEENS5_IJNS4_10UnderscoreESY_SY_EEEEENS4_23SM90_TMA_LOAD_MULTICASTENS4_14ComposedLayoutINS4_7SwizzleILi2ELi4ELi3EEENS4_18smem_ptr_flag_bitsILi16EEENST_INS5_IJNSA_ILi8EEESH_EEENS5_IJSH_SB_EEEEEEEvNS4_8identityENS4_13SM90_TMA_LOADES1B_vS1C_EENS_8epilogue10collective18CollectiveEpilogueINS1F_23Sm100TmaWarpSpecializedILi4ELi2ELi16ELb1ELb0EEEJSI_NS5_IJNST_ISF_SB_EENST_ISH_SB_EEEEESJ_SK_SJ_SK_NS1F_6fusion15FusionCallbacksIS1J_NS1N_17LinearCombinationISJ_fSJ_fLNS_15FloatRoundStyleE2EEESI_S1M_JEEENS4_5SM1004TMEM4LOAD26SM100_TMEM_LOAD_16dp256b4xES1D_S1B_NS4_17SM75_U32x4_LDSM_NENS4_14SM90_TMA_STOREES1B_NS4_17SM90_U32x4_STSM_NENS4_39AutoVectorizingCopyWithAssumedAlignmentILi128EEEEEEvvEEEEvNT_6ParamsE:
[----:B------:R-:W1:Y:S01]  /*0000*/  LDC R1, c[0x0][0x37c] ;  /* 0x0000df00ff017b82 */ /* 0x000e620000000800 */
[----:B------:R-:W2:Y:S01]  /*0010*/  S2R R57, SR_TID.X ;  /* 0x0000000000397919 */ /* 0x000ea20000002100 */
[----:B------:R-:W3:Y:S01]  /*0020*/  LDCU.64 UR8, c[0x0][0x890] ;  /* 0x00011200ff0877ac */ /* 0x000ee20008000a00 */
[----:B------:R-:W-:Y:S02]  /*0030*/  PRMT R45, RZ, 0x7610, R45 ;  /* 0x00007610ff2d7816 */ /* 0x000fe4000000002d */
[----:B------:R-:W-:Y:S01]  /*0040*/  ELECT P3, URZ, PT ;  /* 0x0000000000ff782f */ /* 0x000fe20003860000 */
[----:B---3--:R-:W-:-:S04]  /*0050*/  UISETP.NE.U32.AND UP0, UPT, UR8, URZ, UPT ;  /* 0x000000ff0800728c */ /* 0x008fc8000bf05070 */
[----:B------:R-:W-:Y:S01]  /*0060*/  UISETP.NE.AND.EX UP0, UPT, UR9, URZ, UPT, UP0 ;  /* 0x000000ff0900728c */ /* 0x000fe2000bf05300 */
[----:B--2---:R-:W-:-:S05]  /*0070*/  SHF.R.U32.HI R46, RZ, 0x5, R57 ;  /* 0x00000005ff2e7819 */ /* 0x004fca0000011639 */
[----:B------:R-:W2:Y:S02]  /*0080*/  SHFL.IDX PT, R0, R46, RZ, 0x1f ;  /* 0x00001fff2e007589 */ /* 0x000ea400000e0000 */
[----:B--2---:R-:W-:Y:S01]  /*0090*/  R2UR UR17, R0 ;  /* 0x00000000001172ca */ /* 0x004fe200000e0000 */
[----:B-1----:R-:W-:-:S14]  /*00a0*/  BRA.U UP0, `(.L_x_0) ;  /* 0x0000000100307547 */ /* 0x002fdc000b800000 */
[----:B------:R-:W1:Y:S02]  /*00b0*/  LDCU.64 UR4, c[0x0][0x888] ;  /* 0x00011100ff0477ac */ /* 0x000e640008000a00 */
[----:B-1----:R-:W-:-:S04]  /*00c0*/  UISETP.NE.U32.AND UP0, UPT, UR4, URZ, UPT ;  /* 0x000000ff0400728c */ /* 0x002fc8000bf05070 */
[----:B------:R-:W-:-:S09]  /*00d0*/  UISETP.NE.AND.EX UP0, UPT, UR5, URZ, UPT, UP0 ;  /* 0x000000ff0500728c */ /* 0x000fd2000bf05300 */
[----:B------:R-:W-:Y:S05]  /*00e0*/  BRA.U !UP0, `(.L_x_1) ;  /* 0x0000000108147547 */ /* 0x000fea000b800000 */
[----:B------:R-:W1:Y:S01]  /*00f0*/  LDC.64 R2, c[0x0][0x888] ;  /* 0x00022200ff027b82 */ /* 0x000e620000000a00 */
[----:B------:R-:W1:Y:S02]  /*0100*/  LDCU.64 UR4, c[0x0][0x358] ;  /* 0x00006b00ff0477ac */ /* 0x000e640008000a00 */
[----:B-1----:R1:W5:Y:S01]  /*0110*/  LDG.E R27, desc[UR4][R2.64] ;  /* 0x00000004021b7981 */ /* 0x002362000c1e1900 */
[----:B------:R-:W-:Y:S01]  /*0120*/  HFMA2 R45, -RZ, RZ, 0, 5.9604644775390625e-08 ;  /* 0x00000001ff2d7431 */ /* 0x000fe200000001ff */
[----:B------:R-:W-:Y:S05]  /*0130*/  BRA `(.L_x_0) ;  /* 0x00000000000c7947 */ /* 0x000fea0003800000 */
.L_x_1:
[----:B------:R-:W1:Y:S01]  /*0140*/  LDCU UR4, c[0x0][0x880] ;  /* 0x00011000ff0477ac */ /* 0x000e620008000800 */
[----:B------:R-:W-:Y:S01]  /*0150*/  HFMA2 R45, -RZ, RZ, 0, 5.9604644775390625e-08 ;  /* 0x00000001ff2d7431 */ /* 0x000fe200000001ff */
[----:B-1----:R-:W-:-:S07]  /*0160*/  MOV R27, UR4 ;  /* 0x00000004001b7c02 */ /* 0x002fce0008000f00 */
.L_x_0:
[----:B------:R-:W2:Y:S02]  /*0170*/  LDCU.64 UR4, c[0x0][0x8b0] ;  /* 0x00011600ff0477ac */ /* 0x000ea40008000a00 */
[----:B--2---:R-:W-:-:S04]  /*0180*/  UISETP.NE.U32.AND UP0, UPT, UR4, URZ, UPT ;  /* 0x000000ff0400728c */ /* 0x004fc8000bf05070 */
[----:B------:R-:W-:-:S09]  /*0190*/  UISETP.NE.AND.EX UP0, UPT, UR5, URZ, UPT, UP0 ;  /* 0x000000ff0500728c */ /* 0x000fd2000bf05300 */
[----:B------:R-:W-:Y:S05]  /*01a0*/  BRA.U UP0, `(.L_x_2) ;  /* 0x0000000100287547 */ /* 0x000fea000b800000 */
[----:B------:R-:W2:Y:S02]  /*01b0*/  LDCU.64 UR4, c[0x0][0x8a8] ;  /* 0x00011500ff0477ac */ /* 0x000ea40008000a00 */
[----:B--2---:R-:W-:-:S04]  /*01c0*/  UISETP.NE.U32.AND UP0, UPT, UR4, URZ, UPT ;  /* 0x000000ff0400728c */ /* 0x004fc8000bf05070 */
[----:B------:R-:W-:-:S09]  /*01d0*/  UISETP.NE.AND.EX UP0, UPT, UR5, URZ, UPT, UP0 ;  /* 0x000000ff0500728c */ /* 0x000fd2000bf05300 */
[----:B------:R-:W-:Y:S05]  /*01e0*/  BRA.U !UP0, `(.L_x_3) ;  /* 0x0000000108107547 */ /* 0x000fea000b800000 */
[----:B------:R-:W2:Y:S01]  /*01f0*/  LDC.64 R24, c[0x0][0x8a8] ;  /* 0x00022a00ff187b82 */ /* 0x000ea20000000a00 */
[----:B------:R-:W2:Y:S02]  /*0200*/  LDCU.64 UR4, c[0x0][0x358] ;  /* 0x00006b00ff0477ac */ /* 0x000ea40008000a00 */
[----:B--2---:R2:W5:Y:S01]  /*0210*/  LDG.E R24, desc[UR4][R24.64] ;  /* 0x0000000418187981 */ /* 0x004562000c1e1900 */
[----:B------:R-:W-:Y:S05]  /*0220*/  BRA `(.L_x_2) ;  /* 0x0000000000087947 */ /* 0x000fea0003800000 */
.L_x_3:
[----:B------:R-:W2:Y:S02]  /*0230*/  LDCU UR4, c[0x0][0x8a0] ;  /* 0x00011400ff0477ac */ /* 0x000ea40008000800 */
[----:B--2---:R-:W-:Y:S02]  /*0240*/  MOV R24, UR4 ;  /* 0x0000000400187c02 */ /* 0x004fe40008000f00 */
.L_x_2:
[----:B------:R-:W-:Y:S01]  /*0250*/  IMAD.U32 R0, RZ, RZ, UR17 ;  /* 0x00000011ff007e24 */ /* 0x000fe2000f8e00ff */
[----:B------:R-:W-:Y:S04]  /*0260*/  BSSY.RECONVERGENT B0, `(.L_x_4) ;  /* 0x000000c000007945 */ /* 0x000fe80003800200 */
[C---:B------:R-:W-:Y:S02]  /*0270*/  ISETP.NE.OR P1, PT, R0.reuse, 0x1, !P3 ;  /* 0x000000010000780c */ /* 0x040fe40005f25670 */
[----:B------:R-:W-:-:S11]  /*0280*/  ISETP.NE.OR P0, PT, R0, 0x3, !P3 ;  /* 0x000000030000780c */ /* 0x000fd60005f05670 */
[----:B------:R-:W-:Y:S05]  /*0290*/  @P1 BRA `(.L_x_5) ;  /* 0x0000000000201947 */ /* 0x000fea0003800000 */
[----:B------:R-:W3:Y:S02]  /*02a0*/  LDCU.64 UR4, c[0x0][0x348] ;  /* 0x00006900ff0477ac */ /* 0x000ee40008000a00 */
[----:B---3--:R-:W-:Y:S02]  /*02b0*/  UIADD3 UR6, UP1, UPT, UR4, 0x80, URZ ;  /* 0x0000008004067890 */ /* 0x008fe4000ff3e0ff */
[----:B------:R-:W-:Y:S02]  /*02c0*/  UIADD3 UR4, UP0, UPT, UR4, 0x180, URZ ;  /* 0x0000018004047890 */ /* 0x000fe4000ff1e0ff */
[----:B------:R-:W-:Y:S02]  /*02d0*/  UIADD3.X UR7, UPT, UPT, URZ, UR5, URZ, UP1, !UPT ;  /* 0x00000005ff077290 */ /* 0x000fe40008ffe4ff */
[----:B------:R-:W-:-:S07]  /*02e0*/  UIADD3.X UR5, UPT, UPT, URZ, UR5, URZ, UP0, !UPT ;  /* 0x00000005ff057290 */ /* 0x000fce00087fe4ff */
[----:B------:R3:W-:Y:S02]  /*02f0*/  UTMACCTL.PF [UR6] ;  /* 0x00000000060079b9 */ /* 0x0007e40008040000 */
[----:B------:R3:W-:Y:S02]  /*0300*/  UTMACCTL.PF [UR4] ;  /* 0x00000000040079b9 */ /* 0x0007e40008040000 */
[----:B---3--:R-:W-:Y:S01]  /*0310*/  NOP ;  /* 0x0000000000007918 */ /* 0x008fe20000000000 */
.L_x_5:
[----:B------:R-:W-:Y:S05]  /*0320*/  BSYNC.RECONVERGENT B0 ;  /* 0x0000000000007941 */ /* 0x000fea0003800200 */
.L_x_4:
[----:B------:R-:W-:Y:S04]  /*0330*/  BSSY.RECONVERGENT B0, `(.L_x_6) ;  /* 0x000000a000007945 */ /* 0x000fe80003800200 */
        /* <DEDUP_REMOVED lines=9> */
.L_x_7:
[----:B------:R-:W-:Y:S05]  /*03d0*/  BSYNC.RECONVERGENT B0 ;  /* 0x0000000000007941 */ /* 0x000fea0003800200 */
.L_x_6:
[----:B------:R-:W3:Y:S01]  /*03e0*/  LDCU.64 UR4, c[0x0][0x888] ;  /* 0x00011100ff0477ac */ /* 0x000ee20008000a00 */
[----:B------:R-:W-:Y:S02]  /*03f0*/  UISETP.EQ.U32.AND UP1, UPT, UR8, URZ, UPT ;  /* 0x000000ff0800728c */ /* 0x000fe4000bf22070 */
[----:B------:R-:W-:Y:S02]  /*0400*/  UPLOP3.LUT UP3, UPT, UPT, UPT, UPT, 0x80, 0x8 ;  /* 0x000000000008789c */ /* 0x000fe40003f6f070 */
[----:B---3--:R-:W-:-:S04]  /*0410*/  UISETP.NE.U32.AND UP0, UPT, UR4, URZ, UPT ;  /* 0x000000ff0400728c */ /* 0x008fc8000bf05070 */
[----:B------:R-:W-:-:S04]  /*0420*/  UISETP.NE.AND.EX UP0, UPT, UR5, URZ, UPT, UP0 ;  /* 0x000000ff0500728c */ /* 0x000fc8000bf05300 */
[----:B------:R-:W-:-:S04]  /*0430*/  UISETP.EQ.OR.EX UP2, UPT, UR9, URZ, !UP0, UP1 ;  /* 0x000000ff0900728c */ /* 0x000fc8000c742710 */
[----:B------:R-:W-:-:S06]  /*0440*/  UP2UR UR4, UPR, URZ, 0x4 ;  /* 0x00000004ff047883 */ /* 0x000fcc0008000000 */
[----:B------:R-:W-:Y:S01]  /*0450*/  MOV R49, UR4 ;  /* 0x0000000400317c02 */ /* 0x000fe20008000f00 */
[----:B------:R-:W-:Y:S06]  /*0460*/  BRA.U !UP2, `(.L_x_8) ;  /* 0x000000010a207547 */ /* 0x000fec000b800000 */
[----:B------:R-:W-:Y:S01]  /*0470*/  UISETP.NE.U32.AND UP1, UPT, UR8, URZ, UPT ;  /* 0x000000ff0800728c */ /* 0x000fe2000bf25070 */
[----:B-----5:R-:W-:Y:S01]  /*0480*/  FSETP.NEU.AND P0, PT, R27, RZ, PT ;  /* 0x000000ff1b00720b */ /* 0x020fe20003f0d000 */
[----:B------:R-:W-:Y:S02]  /*0490*/  USEL UR4, URZ, 0xffffffff, UP0 ;  /* 0xffffffffff047887 */ /* 0x000fe40008000000 */
[----:B------:R-:W-:-:S10]  /*04a0*/  UISETP.NE.AND.EX UP1, UPT, UR9, URZ, UPT, UP1 ;  /* 0x000000ff0900728c */ /* 0x000fd4000bf25310 */
[----:B------:R-:W-:Y:S01]  /*04b0*/  VOTEU.ANY UP0, P0 ;  /* 0x0000000000ff7886 */ /* 0x000fe20000000100 */
[----:B------:R-:W-:-:S04]  /*04c0*/  @!UP1 USEL UR4, URZ, 0xffffffff, UP0 ;  /* 0xffffffffff049887 */ /* 0x000fc80008000000 */
[----:B------:R-:W-:-:S04]  /*04d0*/  ULOP3.LUT UR4, UR4, 0x1, URZ, 0xc0, !UPT ;  /* 0x0000000104047892 */ /* 0x000fc8000f8ec0ff */
[----:B------:R-:W-:-:S11]  /*04e0*/  UISETP.NE.U32.AND UP3, UPT, UR4, 0x1, UPT ;  /* 0x000000010400788c */ /* 0x000fd6000bf65070 */
.L_x_8:
[----:B-1----:R-:W1:Y:S01]  /*04f0*/  SHFL.IDX PT, R2, R46, RZ, 0x1f ;  /* 0x00001fff2e027589 */ /* 0x002e6200000e0000 */
[----:B------:R-:W-:-:S04]  /*0500*/  UISETP.NE.AND UP0, UPT, UR17, 0x2, UPT ;  /* 0x000000021100788c */ /* 0x000fc8000bf05270 */
[----:B------:R-:W-:Y:S01]  /*0510*/  USEL UR48, URZ, 0x1, UP0 ;  /* 0x00000001ff307887 */ /* 0x000fe20008000000 */
[----:B-1----:R-:W-:-:S13]  /*0520*/  ISETP.NE.AND P0, PT, R2, RZ, PT ;  /* 0x000000ff0200720c */ /* 0x002fda0003f05270 */
[----:B------:R-:W-:Y:S05]  /*0530*/  @P0 BRA `(.L_x_9) ;  /* 0x0000000000600947 */ /* 0x000fea0003800000 */
[----:B------:R-:W1:Y:S01]  /*0540*/  S2UR UR4, SR_CgaCtaId ;  /* 0x00000000000479c3 */ /* 0x000e620000008800 */
[----:B------:R-:W-:Y:S01]  /*0550*/  UMOV UR5, 0x400 ;  /* 0x0000040000057882 */ /* 0x000fe20000000000 */
[----:B------:R-:W-:Y:S01]  /*0560*/  UMOV UR8, 0x1 ;  /* 0x0000000100087882 */ /* 0x000fe20000000000 */
[----:B------:R-:W-:Y:S01]  /*0570*/  UMOV UR6, 0x2 ;  /* 0x0000000200067882 */ /* 0x000fe20000000000 */
[----:B------:R-:W-:-:S04]  /*0580*/  UIADD3 UR8, UPT, UPT, -UR8, 0x100000, URZ ;  /* 0x0010000008087890 */ /* 0x000fc8000fffe1ff */
[----:B------:R-:W-:Y:S02]  /*0590*/  USHF.L.U32 UR9, UR8, 0xb, URZ ;  /* 0x0000000b08097899 */ /* 0x000fe400080006ff */
[----:B------:R-:W-:Y:S02]  /*05a0*/  USHF.L.U32 UR8, UR8, 0x1, URZ ;  /* 0x0000000108087899 */ /* 0x000fe400080006ff */
[----:B------:R-:W-:-:S04]  /*05b0*/  UIADD3 UR6, UPT, UPT, -UR6, 0x100000, URZ ;  /* 0x0010000006067890 */ /* 0x000fc8000fffe1ff */
[----:B------:R-:W-:Y:S02]  /*05c0*/  USHF.L.U32 UR7, UR6, 0xb, URZ ;  /* 0x0000000b06077899 */ /* 0x000fe400080006ff */
[----:B------:R-:W-:Y:S01]  /*05d0*/  USHF.L.U32 UR6, UR6, 0x1, URZ ;  /* 0x0000000106067899 */ /* 0x000fe200080006ff */
[----:B------:R-:W-:Y:S01]  /*05e0*/  ELECT P0, URZ, PT ;  /* 0x0000000000ff782f */ /* 0x000fe20003800000 */
[----:B-1----:R-:W-:Y:S01]  /*05f0*/  ULEA UR4, UR4, UR5, 0x18 ;  /* 0x0000000504047291 */ /* 0x002fe2000f8ec0ff */
[----:B------:R-:W1:Y:S11]  /*0600*/  FENCE.VIEW.ASYNC.S ;  /* 0x00000000000073c6 */ /* 0x000e760000000000 */
[----:B-1----:R1:W3:Y:S01]  /*0610*/  SYNCS.EXCH.64 URZ, [UR4], UR8 ;  /* 0x0000000804ff75b2 */ /* 0x0022e20008000100 */
[----:B------:R1:W4:Y:S01]  /*0620*/  SYNCS.EXCH.64 URZ, [UR4+0x28], UR6 ;  /* 0x0000280604ff75b2 */ /* 0x0003220008000100 */
[----:B------:R1:W1:Y:S01]  /*0630*/  SYNCS.EXCH.64 URZ, [UR4+0x8], UR8 ;  /* 0x0000080804ff75b2 */ /* 0x0002620008000100 */
[----:B------:R1:W1:Y:S01]  /*0640*/  SYNCS.EXCH.64 URZ, [UR4+0x30], UR6 ;  /* 0x0000300604ff75b2 */ /* 0x0002620008000100 */
[----:B------:R1:W1:Y:S01]  /*0650*/  SYNCS.EXCH.64 URZ, [UR4+0x10], UR8 ;  /* 0x0000100804ff75b2 */ /* 0x0002620008000100 */
[----:B------:R1:W1:Y:S01]  /*0660*/  SYNCS.EXCH.64 URZ, [UR4+0x38], UR6 ;  /* 0x0000380604ff75b2 */ /* 0x0002620008000100 */
[----:B------:R1:W1:Y:S01]  /*0670*/  SYNCS.EXCH.64 URZ, [UR4+0x18], UR8 ;  /* 0x0000180804ff75b2 */ /* 0x0002620008000100 */
[----:B------:R1:W1:Y:S01]  /*0680*/  SYNCS.EXCH.64 URZ, [UR4+0x40], UR6 ;  /* 0x0000400604ff75b2 */ /* 0x0002620008000100 */
[----:B------:R1:W1:Y:S01]  /*0690*/  SYNCS.EXCH.64 URZ, [UR4+0x20], UR8 ;  /* 0x0000200804ff75b2 */ /* 0x0002620008000100 */
[----:B------:R1:W1:Y:S01]  /*06a0*/  SYNCS.EXCH.64 URZ, [UR4+0x48], UR6 ;  /* 0x0000480604ff75b2 */ /* 0x0002620008000100 */
[----:B------:R-:W-:Y:S01]  /*06b0*/  NOP ;  /* 0x0000000000007918 */ /* 0x000fe20000000000 */
.L_x_9:
[----:B------:R-:W2:Y:S01]  /*06c0*/  SHFL.IDX PT, R2, R46, RZ, 0x1f ;  /* 0x00001fff2e027589 */ /* 0x000ea200000e0000 */
[----:B------:R-:W-:Y:S01]  /*06d0*/  NOP ;  /* 0x0000000000007918 */ /* 0x000fe20000000000 */
[----:B--2---:R-:W-:-:S13]  /*06e0*/  ISETP.NE.AND P0, PT, R2, 0x1, PT ;  /* 0x000000010200780c */ /* 0x004fda0003f05270 */
[----:B------:R-:W-:Y:S05]  /*06f0*/  @P0 BRA `(.L_x_10) ;  /* 0x0000000000580947 */ /* 0x000fea0003800000 */
[----:B-1----:R-:W1:Y:S01]  /*0700*/  S2UR UR4, SR_CgaCtaId ;  /* 0x00000000000479c3 */ /* 0x002e620000008800 */
        /* <DEDUP_REMOVED lines=12> */
[----:B-1----:R2:W1:Y:S01]  /*07d0*/  SYNCS.EXCH.64 URZ, [UR4+0x50], UR8 ;  /* 0x0000500804ff75b2 */ /* 0x0024620008000100 */
[----:B------:R2:W1:Y:S01]  /*07e0*/  SYNCS.EXCH.64 URZ, [UR4+0x70], UR6 ;  /* 0x0000700604ff75b2 */ /* 0x0004620008000100 */
[----:B------:R2:W1:Y:S01]  /*07f0*/  SYNCS.EXCH.64 URZ, [UR4+0x58], UR8 ;  /* 0x0000580804ff75b2 */ /* 0x0004620008000100 */
[----:B------:R2:W1:Y:S01]  /*0800*/  SYNCS.EXCH.64 URZ, [UR4+0x78], UR6 ;  /* 0x0000780604ff75b2 */ /* 0x0004620008000100 */
[----:B------:R2:W1:Y:S01]  /*0810*/  SYNCS.EXCH.64 URZ, [UR4+0x60], UR8 ;  /* 0x0000600804ff75b2 */ /* 0x0004620008000100 */
[----:B------:R2:W1:Y:S01]  /*0820*/  SYNCS.EXCH.64 URZ, [UR4+0x80], UR6 ;  /* 0x0000800604ff75b2 */ /* 0x0004620008000100 */
[----:B------:R2:W1:Y:S01]  /*0830*/  SYNCS.EXCH.64 URZ, [UR4+0x68], UR8 ;  /* 0x0000680804ff75b2 */ /* 0x0004620008000100 */
[----:B------:R2:W1:Y:S02]  /*0840*/  SYNCS.EXCH.64 URZ, [UR4+0x88], UR6 ;  /* 0x0000880604ff75b2 */ /* 0x0004640008000100 */
[----:B--2---:R-:W-:Y:S01]  /*0850*/  NOP ;  /* 0x0000000000007918 */ /* 0x004fe20000000000 */
.L_x_10:
[----:B------:R-:W2:Y:S01]  /*0860*/  SHFL.IDX PT, R2, R46, RZ, 0x1f ;  /* 0x00001fff2e027589 */ /* 0x000ea200000e0000 */
[----:B------:R-:W-:Y:S01]  /*0870*/  NOP ;  /* 0x0000000000007918 */ /* 0x000fe20000000000 */
[----:B--2---:R-:W-:-:S13]  /*0880*/  ISETP.NE.AND P0, PT, R2, 0x3, PT ;  /* 0x000000030200780c */ /* 0x004fda0003f05270 */
[----:B------:R-:W-:Y:S05]  /*0890*/  @P0 BRA `(.L_x_11) ;  /* 0x0000000000300947 */ /* 0x000fea0003800000 */
[----:B-1----:R-:W1:Y:S01]  /*08a0*/  S2UR UR6, SR_CgaCtaId ;  /* 0x00000000000679c3 */ /* 0x002e620000008800 */
[----:B------:R-:W-:Y:S01]  /*08b0*/  UMOV UR4, 0x400 ;  /* 0x0000040000047882 */ /* 0x000fe20000000000 */
[----:B------:R-:W-:Y:S01]  /*08c0*/  UMOV UR5, 0x20 ;  /* 0x0000002000057882 */ /* 0x000fe20000000000 */
[----:B------:R-:W-:Y:S01]  /*08d0*/  ELECT P0, URZ, PT ;  /* 0x0000000000ff782f */ /* 0x000fe20003800000 */
[----:B-1----:R-:W-:Y:S02]  /*08e0*/  ULEA UR6, UR6, UR4, 0x18 ;  /* 0x0000000406067291 */ /* 0x002fe4000f8ec0ff */
[----:B------:R-:W-:-:S04]  /*08f0*/  UIADD3 UR4, UPT, UPT, -UR5, 0x100000, URZ ;  /* 0x0010000005047890 */ /* 0x000fc8000fffe1ff */
[----:B------:R-:W-:Y:S02]  /*0900*/  USHF.L.U32 UR5, UR4, 0xb, URZ ;  /* 0x0000000b04057899 */ /* 0x000fe400080006ff */
[----:B------:R-:W-:Y:S01]  /*0910*/  USHF.L.U32 UR4, UR4, 0x1, URZ ;  /* 0x0000000104047899 */ /* 0x000fe200080006ff */
[----:B------:R-:W1:Y:S11]  /*0920*/  FENCE.VIEW.ASYNC.S ;  /* 0x00000000000073c6 */ /* 0x000e760000000000 */
[----:B-1----:R2:W1:Y:S01]  /*0930*/  SYNCS.EXCH.64 URZ, [UR6+0x90], UR4 ;  /* 0x0000900406ff75b2 */ /* 0x0024620008000100 */
[----:B------:R2:W1:Y:S02]  /*0940*/  SYNCS.EXCH.64 URZ, [UR6+0x98], UR4 ;  /* 0x0000980406ff75b2 */ /* 0x0004640008000100 */
[----:B--2---:R-:W-:Y:S01]  /*0950*/  NOP ;  /* 0x0000000000007918 */ /* 0x004fe20000000000 */
.L_x_11:
[----:B------:R-:W2:Y:S01]  /*0960*/  SHFL.IDX PT, R2, R46, RZ, 0x1f ;  /* 0x00001fff2e027589 */ /* 0x000ea200000e0000 */
[----:B------:R-:W-:Y:S01]  /*0970*/  NOP ;  /* 0x0000000000007918 */ /* 0x000fe20000000000 */
[----:B--2---:R-:W-:-:S13]  /*0980*/  ISETP.NE.AND P0, PT, R2, 0x4, PT ;  /* 0x000000040200780c */ /* 0x004fda0003f05270 */
[----:B------:R-:W-:Y:S05]  /*0990*/  @P0 BRA `(.L_x_12) ;  /* 0x00000000004c0947 */ /* 0x000fea0003800000 */
[----:B-1----:R-:W1:Y:S01]  /*09a0*/  S2UR UR6, SR_CgaCtaId ;  /* 0x00000000000679c3 */ /* 0x002e620000008800 */
[----:B------:R-:W-:Y:S01]  /*09b0*/  UMOV UR4, 0x1e0 ;  /* 0x000001e000047882 */ /* 0x000fe20000000000 */
[----:B------:R-:W-:Y:S01]  /*09c0*/  UMOV UR5, 0x400 ;  /* 0x0000040000057882 */ /* 0x000fe20000000000 */
[----:B------:R-:W-:Y:S01]  /*09d0*/  USEL UR4, UR4, 0x1a0, UP3 ;  /* 0x000001a004047887 */ /* 0x000fe20009800000 */
[----:B------:R-:W-:Y:S01]  /*09e0*/  UMOV UR8, 0x1 ;  /* 0x0000000100087882 */ /* 0x000fe20000000000 */
[----:B------:R-:W-:Y:S01]  /*09f0*/  ELECT P0, URZ, PT ;  /* 0x0000000000ff782f */ /* 0x000fe20003800000 */
[----:B------:R-:W-:-:S04]  /*0a00*/  UIADD3 UR8, UPT, UPT, -UR8, 0x100000, URZ ;  /* 0x0010000008087890 */ /* 0x000fc8000fffe1ff */
[----:B------:R-:W-:Y:S02]  /*0a10*/  USHF.L.U32 UR9, UR8, 0xb, URZ ;  /* 0x0000000b08097899 */ /* 0x000fe400080006ff */
[----:B------:R-:W-:Y:S02]  /*0a20*/  USHF.L.U32 UR8, UR8, 0x1, URZ ;  /* 0x0000000108087899 */ /* 0x000fe400080006ff */
[----:B-1----:R-:W-:Y:S02]  /*0a30*/  ULEA UR6, UR6, UR5, 0x18 ;  /* 0x0000000506067291 */ /* 0x002fe4000f8ec0ff */
[----:B------:R-:W-:-:S04]  /*0a40*/  UIADD3 UR4, UPT, UPT, -UR4, 0x100000, URZ ;  /* 0x0010000004047890 */ /* 0x000fc8000fffe1ff */
[----:B------:R-:W-:Y:S02]  /*0a50*/  USHF.L.U32 UR5, UR4, 0xb, URZ ;  /* 0x0000000b04057899 */ /* 0x000fe400080006ff */
[----:B------:R-:W-:Y:S01]  /*0a60*/  USHF.L.U32 UR4, UR4, 0x1, URZ ;  /* 0x0000000104047899 */ /* 0x000fe200080006ff */
[----:B------:R-:W1:Y:S03]  /*0a70*/  FENCE.VIEW.ASYNC.S ;  /* 0x00000000000073c6 */ /* 0x000e660000000000 */
[----:B-1----:R2:W1:Y:S08]  /*0a80*/  SYNCS.EXCH.64 URZ, [UR6+0xa0], UR8 ;  /* 0x0000a00806ff75b2 */ /* 0x0024700008000100 */
[----:B------:R2:W1:Y:S01]  /*0a90*/  SYNCS.EXCH.64 URZ, [UR6+0xb0], UR4 ;  /* 0x0000b00406ff75b2 */ /* 0x0004620008000100 */
[----:B------:R2:W1:Y:S01]  /*0aa0*/  SYNCS.EXCH.64 URZ, [UR6+0xa8], UR8 ;  /* 0x0000a80806ff75b2 */ /* 0x0004620008000100 */
[----:B------:R2:W1:Y:S02]  /*0ab0*/  SYNCS.EXCH.64 URZ, [UR6+0xb8], UR4 ;  /* 0x0000b80406ff75b2 */ /* 0x0004640008000100 */
[----:B--2---:R-:W-:Y:S01]  /*0ac0*/  NOP ;  /* 0x0000000000007918 */ /* 0x004fe20000000000 */
.L_x_12:
        /* <DEDUP_REMOVED lines=26> */
.L_x_13:
[----:B------:R-:W2:Y:S01]  /*0c70*/  SHFL.IDX PT, R2, R46, RZ, 0x1f ;  /* 0x00001fff2e027589 */ /* 0x000ea200000e0000 */
[----:B------:R-:W-:Y:S01]  /*0c80*/  NOP ;  /* 0x0000000000007918 */ /* 0x000fe20000000000 */
[----:B--2---:R-:W-:-:S13]  /*0c90*/  ISETP.NE.AND P0, PT, R2, 0x3, PT ;  /* 0x000000030200780c */ /* 0x004fda0003f05270 */
[----:B------:R-:W-:Y:S05]  /*0ca0*/  @P0 BRA `(.L_x_14) ;  /* 0x0000000000380947 */ /* 0x000fea0003800000 */
[----:B------:R-:W2:Y:S01]  /*0cb0*/  S2UR UR5, SR_CgaCtaId ;  /* 0x00000000000579c3 */ /* 0x000ea20000008800 */
[----:B-1----:R-:W-:Y:S01]  /*0cc0*/  UMOV UR4, 0x400 ;  /* 0x0000040000047882 */ /* 0x002fe20000000000 */
[----:B------:R-:W-:Y:S01]  /*0cd0*/  UMOV UR6, 0x20 ;  /* 0x0000002000067882 */ /* 0x000fe20000000000 */
[----:B------:R-:W-:Y:S01]  /*0ce0*/  ELECT P0, URZ, PT ;  /* 0x0000000000ff782f */ /* 0x000fe20003800000 */
[----:B------:R-:W-:-:S04]  /*0cf0*/  UIADD3 UR6, UPT, UPT, -UR6, 0x100000, URZ ;  /* 0x0010000006067890 */ /* 0x000fc8000fffe1ff */
[----:B------:R-:W-:Y:S02]  /*0d00*/  USHF.L.U32 UR7, UR6, 0xb, URZ ;  /* 0x0000000b06077899 */ /* 0x000fe400080006ff */
[----:B------:R-:W-:Y:S02]  /*0d10*/  USHF.L.U32 UR6, UR6, 0x1, URZ ;  /* 0x0000000106067899 */ /* 0x000fe400080006ff */
[----:B--2---:R-:W-:Y:S01]  /*0d20*/  ULEA UR4, UR5, UR4, 0x18 ;  /* 0x0000000405047291 */ /* 0x004fe2000f8ec0ff */
[----:B------:R-:W1:Y:S11]  /*0d30*/  FENCE.VIEW.ASYNC.S ;  /* 0x00000000000073c6 */ /* 0x000e760000000000 */
[----:B-1----:R2:W1:Y:S01]  /*0d40*/  SYNCS.EXCH.64 URZ, [UR4+0x100], UR6 ;  /* 0x0001000604ff75b2 */ /* 0x0024620008000100 */
[----:B------:R2:W1:Y:S01]  /*0d50*/  SYNCS.EXCH.64 URZ, [UR4+0x110], UR6 ;  /* 0x0001100604ff75b2 */ /* 0x0004620008000100 */
[----:B------:R2:W1:Y:S01]  /*0d60*/  SYNCS.EXCH.64 URZ, [UR4+0x108], UR6 ;  /* 0x0001080604ff75b2 */ /* 0x0004620008000100 */
[----:B------:R2:W1:Y:S02]  /*0d70*/  SYNCS.EXCH.64 URZ, [UR4+0x118], UR6 ;  /* 0x0001180604ff75b2 */ /* 0x0004640008000100 */
[----:B--2---:R-:W-:Y:S01]  /*0d80*/  NOP ;  /* 0x0000000000007918 */ /* 0x004fe20000000000 */
.L_x_14:
[----:B-1----:R-:W1:Y:S01]  /*0d90*/  LDCU UR4, c[0x0][0x36c] ;  /* 0x00006d80ff0477ac */ /* 0x002e620008000800 */
[----:B------:R-:W-:Y:S01]  /*0da0*/  ISETP.NE.OR P3, PT, R0, 0x2, !P3 ;  /* 0x000000020000780c */ /* 0x000fe20005f65670 */
[----:B------:R-:W-:Y:S01]  /*0db0*/  NOP ;  /* 0x0000000000007918 */ /* 0x000fe20000000000 */
[----:B------:R-:W-:Y:S01]  /*0dc0*/  LOP3.LUT R0, R57, 0x1f, RZ, 0xc0, !PT ;  /* 0x0000001f39007812 */ /* 0x000fe200078ec0ff */
[----:B------:R-:W-:Y:S02]  /*0dd0*/  UISETP.NE.AND UP4, UPT, UR17, URZ, UPT ;  /* 0x000000ff1100728c */ /* 0x000fe4000bf85270 */
[----:B-1----:R-:W-:-:S09]  /*0de0*/  UISETP.EQ.U32.AND UP5, UPT, UR4, 0x1, UPT ;  /* 0x000000010400788c */ /* 0x002fd2000bfa2070 */
[----:B------:R-:W-:Y:S05]  /*0df0*/  BRA.U !UP5, `(.L_x_15) ;  /* 0x000000010d087547 */ /* 0x000fea000b800000 */
[----:B---34-:R-:W-:Y:S01]  /*0e00*/  UCGABAR_ARV ;  /* 0x00000000000079c7 */ /* 0x018fe20008000000 */
[----:B------:R-:W-:Y:S05]  /*0e10*/  BRA `(.L_x_16) ;  /* 0x0000000000047947 */ /* 0x000fea0003800000 */
.L_x_15:
[----:B---34-:R-:W-:Y:S01]  /*0e20*/  NOP ;  /* 0x0000000000007918 */ /* 0x018fe20000000000 */
.L_x_16:
[----:B------:R-:W1:Y:S01]  /*0e30*/  S2UR UR7, SR_CTAID.X ;  /* 0x00000000000779c3 */ /* 0x000e620000002500 */
[----:B------:R-:W-:-:S05]  /*0e40*/  CS2R.32 R48, SR_CgaSize ;  /* 0x0000000000307805 */ /* 0x000fca0000008a00 */
[----:B------:R-:W-:-:S05]  /*0e50*/  IMAD R48, R48, -0xa0, RZ ;  /* 0xffffff6030307824 */ /* 0x000fca00078e02ff */
[----:B------:R-:W-:-:S14]  /*0e60*/  R2UR UR5, R48 ;  /* 0x00000000300572ca */ /* 0x000fdc00000e0000 */
[----:B------:R-:W2:Y:S01]  /*0e70*/  LDCU UR5, c[0x0][UR5+0x2b0] ;  /* 0x00005600050577ac */ /* 0x000ea20008000800 */
[----:B------:R-:W-:-:S05]  /*0e80*/  CS2R.32 R48, SR_CgaSize ;  /* 0x0000000000307805 */ /* 0x000fca0000008a00 */
[----:B------:R-:W-:-:S05]  /*0e90*/  IMAD R48, R48, -0xa0, RZ ;  /* 0xffffff6030307824 */ /* 0x000fca00078e02ff */
[----:B------:R-:W-:-:S14]  /*0ea0*/  R2UR UR4, R48 ;  /* 0x00000000300472ca */ /* 0x000fdc00000e0000 */
[----:B------:R-:W3:Y:S01]  /*0eb0*/  LDCU UR4, c[0x0][UR4+0x2b4] ;  /* 0x00005680040477ac */ /* 0x000ee20008000800 */
[----:B------:R-:W4:Y:S01]  /*0ec0*/  S2UR UR8, SR_CTAID.Y ;  /* 0x00000000000879c3 */ /* 0x000f220000002600 */
[----:B------:R-:W-:-:S05]  /*0ed0*/  CS2R.32 R48, SR_CgaSize ;  /* 0x0000000000307805 */ /* 0x000fca0000008a00 */
[----:B------:R-:W-:-:S05]  /*0ee0*/  IMAD R48, R48, -0xa0, RZ ;  /* 0xffffff6030307824 */ /* 0x000fca00078e02ff */
[----:B------:R-:W-:-:S14]  /*0ef0*/  R2UR UR9, R48 ;  /* 0x00000000300972ca */ /* 0x000fdc00000e0000 */
[----:B------:R-:W3:Y:S01]  /*0f00*/  LDCU UR9, c[0x0][UR9+0x2a0] ;  /* 0x00005400090977ac */ /* 0x000ee20008000800 */
[----:B------:R-:W-:-:S05]  /*0f10*/  CS2R.32 R48, SR_CgaSize ;  /* 0x0000000000307805 */ /* 0x000fca0000008a00 */
[----:B------:R-:W-:-:S05]  /*0f20*/  IMAD R48, R48, -0xa0, RZ ;  /* 0xffffff6030307824 */ /* 0x000fca00078e02ff */
[----:B------:R-:W-:-:S14]  /*0f30*/  R2UR UR10, R48 ;  /* 0x00000000300a72ca */ /* 0x000fdc00000e0000 */
[----:B------:R-:W3:Y:S01]  /*0f40*/  LDCU UR10, c[0x0][UR10+0x2a4] ;  /* 0x000054800a0a77ac */ /* 0x000ee20008000800 */
[----:B------:R-:W3:Y:S01]  /*0f50*/  S2UR UR11, SR_CgaCtaId ;  /* 0x00000000000b79c3 */ /* 0x000ee20000008800 */
[----:B------:R-:W3:Y:S01]  /*0f60*/  LDCU UR21, c[0x0][0xb24] ;  /* 0x00016480ff1577ac */ /* 0x000ee20008000800 */
[----:B------:R-:W3:Y:S01]  /*0f70*/  LDCU UR42, c[0x0][0xb24] ;  /* 0x00016480ff2a77ac */ /* 0x000ee20008000800 */
[----:B-1----:R-:W-:-:S05]  /*0f80*/  I2FP.F32.U32 R3, UR7 ;  /* 0x0000000700037c45 */ /* 0x002fca0008201000 */
[----:B------:R-:W1:Y:S01]  /*0f90*/  S2UR UR36, SR_CTAID.Z ;  /* 0x00000000002479c3 */ /* 0x000e620000002700 */
[----:B------:R-:W1:Y:S01]  /*0fa0*/  LDCU UR27, c[0x0][0xb30] ;  /* 0x00016600ff1b77ac */ /* 0x000e620008000800 */
[----:B--2---:R-:W-:Y:S01]  /*0fb0*/  FMUL R3, R3, UR5 ;  /* 0x0000000503037c20 */ /* 0x004fe20008400000 */
[----:B------:R-:W-:Y:S01]  /*0fc0*/  UMOV UR16, UR7 ;  /* 0x0000000700107c82 */ /* 0x000fe20008000000 */
[----:B----4-:R-:W-:Y:S01]  /*0fd0*/  I2FP.F32.U32 R2, UR8 ;  /* 0x0000000800027c45 */ /* 0x010fe20008201000 */
[----:B------:R-:W-:-:S03]  /*0fe0*/  UMOV UR20, UR8 ;  /* 0x0000000800147c82 */ /* 0x000fc60008000000 */
[----:B------:R-:W2:Y:S01]  /*0ff0*/  F2I.U32.TRUNC.NTZ R3, R3 ;  /* 0x0000000300037305 */ /* 0x000ea2000020f000 */
[----:B---3--:R-:W-:Y:S01]  /*1000*/  UISETP.GE.AND UP2, UPT, UR21, 0x1, UPT ;  /* 0x000000011500788c */ /* 0x008fe2000bf46270 */
[----:B------:R-:W-:Y:S01]  /*1010*/  FMUL R2, R2, UR4 ;  /* 0x0000000402027c20 */ /* 0x000fe20008400000 */
[----:B------:R-:W-:-:S05]  /*1020*/  USHF.L.U32 UR28, UR11, 0xa, URZ ;  /* 0x0000000a0b1c7899 */ /* 0x000fca00080006ff */
[----:B------:R-:W3:Y:S01]  /*1030*/  F2I.U32.TRUNC.NTZ R2, R2 ;  /* 0x0000000200027305 */ /* 0x000ee2000020f000 */
[----:B--2---:R-:W-:Y:S02]  /*1040*/  R2UR UR4, R3 ;  /* 0x00000000030472ca */ /* 0x004fe400000e0000 */
[----:B---3--:R-:W-:Y:S02]  /*1050*/  R2UR UR6, R2 ;  /* 0x00000000020672ca */ /* 0x008fe400000e0000 */
[----:B------:R-:W-:-:S09]  /*1060*/  PRMT R2, RZ, 0x7610, R2 ;  /* 0x00007610ff027816 */ /* 0x000fd20000000002 */
[----:B------:R-:W-:-:S04]  /*1070*/  UIADD3 UR5, UPT, UPT, -UR4, URZ, URZ ;  /* 0x000000ff04057290 */ /* 0x000fc8000fffe1ff */
[----:B------:R-:W-:Y:S02]  /*1080*/  UIMAD UR5, UR9, UR5, UR7 ;  /* 0x00000005090572a4 */ /* 0x000fe4000f8e0207 */
[----:B------:R-:W-:-:S04]  /*1090*/  UIADD3 UR4, UPT, UPT, -UR6, URZ, URZ ;  /* 0x000000ff06047290 */ /* 0x000fc8000fffe1ff */
[----:B------:R-:W-:Y:S01]  /*10a0*/  IMAD.U32 R48, RZ, RZ, UR5 ;  /* 0x00000005ff307e24 */ /* 0x000fe2000f8e00ff */
[----:B------:R-:W-:-:S06]  /*10b0*/  UIMAD UR4, UR10, UR4, UR8 ;  /* 0x000000040a0472a4 */ /* 0x000fcc000f8e0208 */
[----:B------:R-:W-:Y:S01]  /*10c0*/  IMAD.U32 R47, RZ, RZ, UR4 ;  /* 0x00000004ff2f7e24 */ /* 0x000fe2000f8e00ff */
[----:B-1----:R-:W-:Y:S06]  /*10d0*/  BRA.U UP4, `(.L_x_17) ;  /* 0x00000001042c7547 */ /* 0x002fec000b800000 */
[----:B------:R-:W-:Y:S02]  /*10e0*/  R2UR UR5, R47 ;  /* 0x000000002f0572ca */ /* 0x000fe400000e0000 */
[----:B------:R-:W-:-:S11]  /*10f0*/  R2UR UR4, R48 ;  /* 0x00000000300472ca */ /* 0x000fd600000e0000 */
[----:B------:R-:W-:Y:S02]  /*1100*/  UISETP.NE.AND UP0, UPT, UR5, URZ, UPT ;  /* 0x000000ff0500728c */ /* 0x000fe4000bf05270 */
[----:B------:R-:W-:Y:S02]  /*1110*/  UISETP.NE.AND UP1, UPT, UR5, 0x1, UPT ;  /* 0x000000010500788c */ /* 0x000fe4000bf25270 */
[----:B------:R-:W-:-:S04]  /*1120*/  UISETP.EQ.OR UP0, UPT, UR4, URZ, !UP0 ;  /* 0x000000ff0400728c */ /* 0x000fc8000c702670 */
[----:B------:R-:W-:Y:S02]  /*1130*/  USEL UR5, URZ, 0x1, !UP0 ;  /* 0x00000001ff057887 */ /* 0x000fe4000c000000 */
[----:B------:R-:W-:Y:S02]  /*1140*/  UISETP.NE.AND UP0, UPT, UR4, URZ, UPT ;  /* 0x000000ff0400728c */ /* 0x000fe4000bf05270 */
[----:B------:R-:W-:-:S04]  /*1150*/  USEL UR4, URZ, 0x2, UP1 ;  /* 0x00000002ff047887 */ /* 0x000fc80008800000 */
[----:B------:R-:W-:-:S04]  /*1160*/  USEL UR4, UR4, 0x2, UP0 ;  /* 0x0000000204047887 */ /* 0x000fc80008000000 */
[----:B------:R-:W-:-:S06]  /*1170*/  UIADD3 UR4, UPT, UPT, UR5, UR4, URZ ;  /* 0x0000000405047290 */ /* 0x000fcc000fffe0ff */
[----:B------:R-:W-:Y:S02]  /*1180*/  IMAD.U32 R2, RZ, RZ, UR4 ;  /* 0x00000004ff027e24 */ /* 0x000fe4000f8e00ff */
.L_x_17:
[----:B------:R-:W-:Y:S05]  /*1190*/  BRA.U !UP2, `(.L_x_18) ;  /* 0x000000010ad47547 */ /* 0x000fea000b800000 */
[----:B------:R-:W1:Y:S01]  /*11a0*/  LDCU.128 UR12, c[0x0][0xb10] ;  /* 0x00016200ff0c77ac */ /* 0x000e620008000c00 */
[----:B------:R-:W2:Y:S01]  /*11b0*/  LDCU UR6, c[0x0][0x370] ;  /* 0x00006e00ff0677ac */ /* 0x000ea20008000800 */
[----:B------:R-:W3:Y:S01]  /*11c0*/  LDCU UR5, c[0x0][0x374] ;  /* 0x00006e80ff0577ac */ /* 0x000ee20008000800 */
[----:B------:R-:W4:Y:S01]  /*11d0*/  LDCU UR26, c[0x0][0xb0c] ;  /* 0x00016180ff1a77ac */ /* 0x000f220008000800 */
[----:B------:R-:W4:Y:S01]  /*11e0*/  LDCU UR4, c[0x0][0xb20] ;  /* 0x00016400ff0477ac */ /* 0x000f220008000800 */
[----:B------:R-:W4:Y:S01]  /*11f0*/  LDCU.64 UR8, c[0x0][0xb28] ;  /* 0x00016500ff0877ac */ /* 0x000f220008000a00 */
[----:B-1----:R-:W-:Y:S02]  /*1200*/  UISETP.NE.AND UP0, UPT, UR14, 0x1, UPT ;  /* 0x000000010e00788c */ /* 0x002fe4000bf05270 */
[----:B---3--:R-:W-:Y:S02]  /*1210*/  UIMAD.WIDE.U32 UR10, UR5, UR15, URZ ;  /* 0x0000000f050a72a5 */ /* 0x008fe4000f8e00ff */
[----:B--2---:R-:W-:-:S02]  /*1220*/  UIMAD.WIDE.U32 UR22, UR6, UR12, URZ ;  /* 0x0000000c061672a5 */ /* 0x004fc4000f8e00ff */
[----:B----4-:R-:W-:Y:S02]  /*1230*/  UISETP.NE.AND UP1, UPT, UR26, 0x1, UPT ;  /* 0x000000011a00788c */ /* 0x010fe4000bf25270 */
[----:B------:R-:W-:Y:S01]  /*1240*/  UISETP.NE.AND UP2, UPT, UR21, 0x1, UPT ;  /* 0x000000011500788c */ /* 0x000fe2000bf45270 */
[----:B------:R-:W-:Y:S02]  /*1250*/  UMOV UR10, UR11 ;  /* 0x0000000b000a7c82 */ /* 0x000fe40008000000 */
[----:B------:R-:W-:Y:S01]  /*1260*/  UMOV UR22, UR23 ;  /* 0x0000001700167c82 */ /* 0x000fe20008000000 */
[----:B------:R-:W-:Y:S02]  /*1270*/  @UP0 USHF.R.U32.HI UR5, URZ, UR4, UR10 ;  /* 0x00000004ff050299 */ /* 0x000fe4000801160a */
[----:B------:R-:W-:Y:S02]  /*1280*/  UIMAD.WIDE.U32 UR24, UR20, UR15, URZ ;  /* 0x0000000f141872a5 */ /* 0x000fe4000f8e00ff */
[----:B------:R-:W-:-:S02]  /*1290*/  UIMAD.WIDE.U32 UR10, UR5, UR8, URZ ;  /* 0x00000008050a72a5 */ /* 0x000fc4000f8e00ff */
[----:B------:R-:W-:Y:S02]  /*12a0*/  @UP1 USHF.R.U32.HI UR6, URZ, UR13, UR22 ;  /* 0x0000000dff061299 */ /* 0x000fe40008011616 */
[----:B------:R-:W-:Y:S02]  /*12b0*/  UIMAD.WIDE.U32 UR18, UR16, UR12, URZ ;  /* 0x0000000c101272a5 */ /* 0x000fe4000f8e00ff */
[----:B------:R-:W-:Y:S01]  /*12c0*/  UIMAD.WIDE.U32 UR22, UR6, UR8, URZ ;  /* 0x00000008061672a5 */ /* 0x000fe2000f8e00ff */
[----:B------:R-:W-:Y:S01]  /*12d0*/  UMOV UR24, UR25 ;  /* 0x0000001900187c82 */ /* 0x000fe20008000000 */
[----:B------:R-:W-:Y:S01]  /*12e0*/  UMOV UR10, UR11 ;  /* 0x0000000b000a7c82 */ /* 0x000fe20008000000 */
[----:B------:R-:W-:Y:S02]  /*12f0*/  USHF.R.U32.HI UR24, URZ, UR4, UR24 ;  /* 0x00000004ff187299 */ /* 0x000fe40008011618 */
[----:B------:R-:W-:Y:S02]  /*1300*/  @UP2 USHF.R.U32.HI UR5, URZ, UR9, UR10 ;  /* 0x00000009ff052299 */ /* 0x000fe4000801160a */
[----:B------:R-:W-:Y:S01]  /*1310*/  UMOV UR7, UR23 ;  /* 0x0000001700077c82 */ /* 0x000fe20008000000 */
[----:B------:R-:W-:Y:S01]  /*1320*/  UMOV UR18, UR19 ;  /* 0x0000001300127c82 */ /* 0x000fe20008000000 */
[----:B------:R-:W-:-:S02]  /*1330*/  @UP2 USHF.R.U32.HI UR6, URZ, UR9, UR7 ;  /* 0x00000009ff062299 */ /* 0x000fc40008011607 */
[----:B------:R-:W-:Y:S02]  /*1340*/  USHF.R.U32.HI UR18, URZ, UR13, UR18 ;  /* 0x0000000dff127299 */ /* 0x000fe40008011612 */
[----:B------:R-:W-:Y:S02]  /*1350*/  USEL UR4, UR20, UR24, !UP0 ;  /* 0x0000001814047287 */ /* 0x000fe4000c000000 */
[----:B------:R-:W-:Y:S02]  /*1360*/  UIMAD UR7, UR5, UR21, URZ ;  /* 0x00000015050772a4 */ /* 0x000fe4000f8e02ff */
[----:B------:R-:W-:Y:S02]  /*1370*/  USEL UR5, UR16, UR18, !UP1 ;  /* 0x0000001210057287 */ /* 0x000fe4000c800000 */
[----:B------:R-:W-:Y:S02]  /*1380*/  UIMAD UR12, UR6, UR21, URZ ;  /* 0x00000015060c72a4 */ /* 0x000fe4000f8e02ff */
[----:B------:R-:W-:-:S02]  /*1390*/  UISETP.GE.AND UP0, UPT, UR4, UR7, UPT ;  /* 0x000000070400728c */ /* 0x000fc4000bf06270 */
[----:B------:R-:W-:Y:S02]  /*13a0*/  UIMAD.WIDE.U32 UR10, UR4, UR8, URZ ;  /* 0x00000008040a72a5 */ /* 0x000fe4000f8e00ff */
[----:B------:R-:W-:Y:S02]  /*13b0*/  UISETP.GE.OR UP0, UPT, UR5, UR12, UP0 ;  /* 0x0000000c0500728c */ /* 0x000fe40008706670 */
[----:B------:R-:W-:Y:S02]  /*13c0*/  UIMAD.WIDE.U32 UR12, UR5, UR8, URZ ;  /* 0x00000008050c72a5 */ /* 0x000fe4000f8e00ff */
[----:B------:R-:W-:Y:S01]  /*13d0*/  UIADD3 UR10, UPT, UPT, -UR4, URZ, URZ ;  /* 0x000000ff040a7290 */ /* 0x000fe2000fffe1ff */
[----:B------:R-:W-:Y:S01]  /*13e0*/  UMOV UR8, UR11 ;  /* 0x0000000b00087c82 */ /* 0x000fe20008000000 */
[----:B------:R-:W-:Y:S02]  /*13f0*/  UIADD3 UR11, UPT, UPT, -UR5, URZ, URZ ;  /* 0x000000ff050b7290 */ /* 0x000fe4000fffe1ff */
[----:B------:R-:W-:-:S03]  /*1400*/  USHF.R.U32.HI UR8, URZ, UR9, UR8 ;  /* 0x00000009ff087299 */ /* 0x000fc60008011608 */
[----:B------:R-:W-:Y:S01]  /*1410*/  @!UP0 UMOV UR7, UR13 ;  /* 0x0000000d00078c82 */ /* 0x000fe20008000000 */
[----:B------:R-:W-:Y:S02]  /*1420*/  UIMAD UR20, UR14, UR10, UR20 ;  /* 0x0000000a0e1472a4 */ /* 0x000fe4000f8e0214 */
[----:B------:R-:W-:Y:S02]  /*1430*/  USEL UR8, UR4, UR8, !UP2 ;  /* 0x0000000804087287 */ /* 0x000fe4000d000000 */
[----:B------:R-:W-:Y:S02]  /*1440*/  @!UP0 USHF.R.U32.HI UR7, URZ, UR9, UR7 ;  /* 0x00000009ff078299 */ /* 0x000fe40008011607 */
[----:B------:R-:W-:Y:S02]  /*1450*/  UIADD3 UR9, UPT, UPT, -UR8, URZ, URZ ;  /* 0x000000ff08097290 */ /* 0x000fe4000fffe1ff */
[----:B------:R-:W-:Y:S02]  /*1460*/  @!UP0 USEL UR7, UR5, UR7, !UP2 ;  /* 0x0000000705078287 */ /* 0x000fe4000d000000 */
[----:B------:R-:W-:-:S02]  /*1470*/  UIMAD UR9, UR21, UR9, UR4 ;  /* 0x00000009150972a4 */ /* 0x000fc4000f8e0204 */
[----:B------:R-:W-:Y:S02]  /*1480*/  @!UP0 UIADD3 UR8, UPT, UPT, UR8, -UR7, URZ ;  /* 0x8000000708088290 */ /* 0x000fe4000fffe0ff */
[----:B------:R-:W-:Y:S02]  /*1490*/  @!UP0 UIMAD UR6, UR9, UR6, UR7 ;  /* 0x00000006090682a4 */ /* 0x000fe4000f8e0207 */
[----:B------:R-:W-:Y:S02]  /*14a0*/  @!UP0 UIMAD UR4, UR8, UR21, UR5 ;  /* 0x00000015080482a4 */ /* 0x000fe4000f8e0205 */
[----:B------:R-:W-:Y:S02]  /*14b0*/  UIMAD UR16, UR26, UR11, UR16 ;  /* 0x0000000b1a1072a4 */ /* 0x000fe4000f8e0210 */
[----:B------:R-:W-:Y:S01]  /*14c0*/  UIMAD UR20, UR4, UR14, UR20 ;  /* 0x0000000e041472a4 */ /* 0x000fe2000f8e0214 */
[----:B------:R-:W-:Y:S02]  /*14d0*/  @!UP0 UMOV UR5, UR6 ;  /* 0x0000000600058c82 */ /* 0x000fe40008000000 */
[----:B------:R-:W-:-:S12]  /*14e0*/  UIMAD UR16, UR5, UR26, UR16 ;  /* 0x0000001a051072a4 */ /* 0x000fd8000f8e0210 */
.L_x_18:
[----:B------:R-:W-:Y:S02]  /*14f0*/  UISETP.NE.AND UP1, UPT, UR27, 0x1, UPT ;  /* 0x000000011b00788c */ /* 0x000fe4000bf25270 */
[----:B------:R-:W-:Y:S02]  /*1500*/  UISETP.NE.AND UP0, UPT, UR17, 0x2, UPT ;  /* 0x000000021100788c */ /* 0x000fe4000bf05270 */
[----:B------:R-:W-:-:S05]  /*1510*/  ULOP3.LUT UR28, UR28, 0x400, URZ, 0xc0, !UPT ;  /* 0x000004001c1c7892 */ /* 0x000fca000f8ec0ff */
[----:B------:R-:W-:Y:S07]  /*1520*/  BRA.U UP1, `(.L_x_19) ;  /* 0x0000000101447547 */ /* 0x000fee000b800000 */
[----:B------:R-:W1:Y:S01]  /*1530*/  LDCU.128 UR8, c[0x0][0xb10] ;  /* 0x00016200ff0877ac */ /* 0x000e620008000c00 */
[----:B------:R-:W2:Y:S01]  /*1540*/  LDCU UR12, c[0x0][0xb0c] ;  /* 0x00016180ff0c77ac */ /* 0x000ea20008000800 */
[----:B------:R-:W3:Y:S01]  /*1550*/  LDCU UR13, c[0x0][0xb20] ;  /* 0x00016400ff0d77ac */ /* 0x000ee20008000800 */
[----:B-1----:R-:W-:Y:S02]  /*1560*/  UIMAD.WIDE.U32 UR6, UR16, UR8, URZ ;  /* 0x00000008100672a5 */ /* 0x002fe4000f8e00ff */
[----:B------:R-:W-:Y:S02]  /*1570*/  UIMAD.WIDE.U32 UR4, UR20, UR11, URZ ;  /* 0x0000000b140472a5 */ /* 0x000fe4000f8e00ff */
[----:B--2---:R-:W-:Y:S02]  /*1580*/  UISETP.NE.AND UP2, UPT, UR12, 0x1, UPT ;  /* 0x000000010c00788c */ /* 0x004fe4000bf45270 */
[----:B------:R-:W-:Y:S01]  /*1590*/  UISETP.NE.AND UP1, UPT, UR10, 0x1, UPT ;  /* 0x000000010a00788c */ /* 0x000fe2000bf25270 */
[----:B------:R-:W-:-:S02]  /*15a0*/  UMOV UR6, UR7 ;  /* 0x0000000700067c82 */ /* 0x000fc40008000000 */
[----:B------:R-:W-:Y:S01]  /*15b0*/  UMOV UR4, UR5 ;  /* 0x0000000500047c82 */ /* 0x000fe20008000000 */
[----:B------:R-:W-:Y:S02]  /*15c0*/  USHF.R.U32.HI UR6, URZ, UR9, UR6 ;  /* 0x00000009ff067299 */ /* 0x000fe40008011606 */
[----:B---3--:R-:W-:Y:S02]  /*15d0*/  USHF.R.U32.HI UR4, URZ, UR13, UR4 ;  /* 0x0000000dff047299 */ /* 0x008fe40008011604 */
[----:B------:R-:W-:Y:S02]  /*15e0*/  USEL UR5, UR16, UR6, !UP2 ;  /* 0x0000000610057287 */ /* 0x000fe4000d000000 */
[----:B------:R-:W-:-:S04]  /*15f0*/  USEL UR4, UR20, UR4, !UP1 ;  /* 0x0000000414047287 */ /* 0x000fc8000c800000 */
[----:B------:R-:W-:Y:S02]  /*1600*/  UIADD3 UR6, UPT, UPT, UR5, -UR4, URZ ;  /* 0x8000000405067290 */ /* 0x000fe4000fffe0ff */
[----:B------:R-:W-:Y:S02]  /*1610*/  UIADD3 UR4, UPT, UPT, -UR5, UR4, URZ ;  /* 0x0000000405047290 */ /* 0x000fe4000fffe1ff */
[----:B------:R-:W-:Y:S02]  /*1620*/  UIMAD UR20, UR6, UR10, UR20 ;  /* 0x0000000a061472a4 */ /* 0x000fe4000f8e0214 */
[----:B------:R-:W-:-:S12]  /*1630*/  UIMAD UR16, UR4, UR12, UR16 ;  /* 0x0000000c041072a4 */ /* 0x000fd8000f8e0210 */
.L_x_19:
[----:B------:R-:W-:Y:S05]  /*1640*/  BRA.U !UP5, `(.L_x_20) ;  /* 0x000000010d0c7547 */ /* 0x000fea000b800000 */
[----:B------:R-:W-:Y:S01]  /*1650*/  UCGABAR_WAIT ;  /* 0x0000000000007dc7 */ /* 0x000fe20008000000 */
[----:B------:R-:W-:Y:S01]  /*1660*/  CCTL.IVALL ;  /* 0x00000000ff00798f */ /* 0x000fe20002000000 */
[----:B------:R-:W-:Y:S05]  /*1670*/  BRA `(.L_x_21) ;  /* 0x0000000000047947 */ /* 0x000fea0003800000 */
.L_x_20:
[----:B------:R-:W-:Y:S06]  /*1680*/  BAR.SYNC.DEFER_BLOCKING 0x0 ;  /* 0x0000000000007b1d */ /* 0x000fec0000010000 */
.L_x_21:
[----:B------:R-:W-:Y:S05]  /*1690*/  BRA.U UP0, `(.L_x_22) ;  /* 0x0000001100e87547 */ /* 0x000fea000b800000 */
[----:B------:R-:W1:Y:S01]  /*16a0*/  LDCU UR6, c[0x0][0x38c] ;  /* 0x00007180ff0677ac */ /* 0x000e620008000800 */
[----:B------:R-:W2:Y:S01]  /*16b0*/  S2UR UR8, SR_CgaCtaId ;  /* 0x00000000000879c3 */ /* 0x000ea20000008800 */
[----:B------:R-:W-:Y:S01]  /*16c0*/  PLOP3.LUT P1, PT, PT, PT, UP3, 0x80, 0x8 ;  /* 0x000000000008781c */ /* 0x000fe20003f2f038 */
[----:B------:R-:W-:Y:S01]  /*16d0*/  IMAD.MOV.U32 R12, RZ, RZ, 0x1 ;  /* 0x00000001ff0c7424 */ /* 0x000fe200078e00ff */
[----:B------:R-:W-:Y:S01]  /*16e0*/  UMOV UR7, 0x400 ;  /* 0x0000040000077882 */ /* 0x000fe20000000000 */
[----:B------:R-:W-:Y:S01]  /*16f0*/  UISETP.NE.AND UP1, UPT, UR17, URZ, UPT ;  /* 0x000000ff1100728c */ /* 0x000fe2000bf25270 */
[----:B------:R-:W-:Y:S02]  /*1700*/  ISETP.EQ.OR P2, PT, R0, RZ, P3 ;  /* 0x000000ff0000720c */ /* 0x000fe40001f42670 */
[----:B------:R-:W-:Y:S02]  /*1710*/  CS2R R10, SRZ ;  /* 0x00000000000a7805 */ /* 0x000fe4000001ff00 */
[----:B------:R-:W-:Y:S01]  /*1720*/  PLOP3.LUT P1, PT, P1, PT, PT, 0x8, 0x80 ;  /* 0x000000000080781c */ /* 0x000fe20000f2e170 */
[----:B------:R-:W-:Y:S01]  /*1730*/  IMAD.MOV.U32 R9, RZ, RZ, RZ ;  /* 0x000000ffff097224 */ /* 0x000fe200078e00ff */
[----:B------:R-:W3:Y:S01]  /*1740*/  LDCU UR40, c[0x0][0x370] ;  /* 0x00006e00ff2877ac */ /* 0x000ee20008000800 */
[----:B------:R-:W-:Y:S01]  /*1750*/  IMAD.MOV.U32 R8, RZ, RZ, 0x1 ;  /* 0x00000001ff087424 */ /* 0x000fe200078e00ff */
[----:B------:R-:W4:Y:S01]  /*1760*/  LDCU.64 UR26, c[0x0][0x348] ;  /* 0x00006900ff1a77ac */ /* 0x000f220008000a00 */
[----:B-1----:R-:W-:-:S02]  /*1770*/  UIADD3 UR5, UPT, UPT, UR6, 0x1f, URZ ;  /* 0x0000001f06057890 */ /* 0x002fc4000fffe0ff */
[----:B------:R-:W-:Y:S02]  /*1780*/  USHF.R.U32.HI UR45, URZ, 0x5, UR28 ;  /* 0x00000005ff2d7899 */ /* 0x000fe4000801161c */
[----:B------:R-:W-:Y:S02]  /*1790*/  USHF.R.S32.HI UR4, URZ, 0x1f, UR5 ;  /* 0x0000001fff047899 */ /* 0x000fe40008011405 */
[----:B------:R-:W-:Y:S02]  /*17a0*/  UIADD3 UR46, UPT, UPT, UR6, 0x3e, URZ ;  /* 0x0000003e062e7890 */ /* 0x000fe4000fffe0ff */
[----:B------:R-:W-:Y:S02]  /*17b0*/  ULEA.HI UR4, UR4, UR5, URZ, 0x5 ;  /* 0x0000000504047291 */ /* 0x000fe4000f8f28ff */
[----:B------:R-:W-:Y:S02]  /*17c0*/  UIADD3 UR5, UPT, UPT, UR6, -0x1, URZ ;  /* 0xffffffff06057890 */ /* 0x000fe4000fffe0ff */
[----:B------:R-:W-:-:S02]  /*17d0*/  USHF.R.S32.HI UR43, URZ, 0x5, UR4 ;  /* 0x00000005ff2b7899 */ /* 0x000fc40008011404 */
[----:B------:R-:W-:Y:S02]  /*17e0*/  UISETP.GE.U32.AND UP2, UPT, UR5, -0x3f, UPT ;  /* 0xffffffc10500788c */ /* 0x000fe4000bf46070 */
[----:B------:R-:W-:Y:S02]  /*17f0*/  UISETP.LT.U32.AND UP0, UPT, UR43, 0x5, UPT ;  /* 0x000000052b00788c */ /* 0x000fe4000bf01070 */
[----:B--2---:R-:W-:Y:S02]  /*1800*/  ULEA UR7, UR8, UR7, 0x18 ;  /* 0x0000000708077291 */ /* 0x004fe4000f8ec0ff */
[----:B------:R-:W-:Y:S02]  /*1810*/  USEL UR41, UR43, 0x5, UP0 ;  /* 0x000000052b297887 */ /* 0x000fe40008000000 */
[----:B------:R-:W-:Y:S02]  /*1820*/  ULEA UR29, UR28, UR7, 0x1 ;  /* 0x000000071c1d7291 */ /* 0x000fe4000f8e08ff */
[----:B------:R-:W-:-:S02]  /*1830*/  UIADD3 UR21, UPT, UPT, UR41, -0x1, URZ ;  /* 0xffffffff29157890 */ /* 0x000fc4000fffe0ff */
[----:B------:R-:W-:Y:S01]  /*1840*/  @UP2 UIADD3 UR21, UPT, UPT, UR41, URZ, URZ ;  /* 0x000000ff29152290 */ /* 0x000fe2000fffe0ff */
[----:B------:R-:W1:Y:S01]  /*1850*/  LDCU UR39, c[0x0][0x374] ;  /* 0x00006e80ff2777ac */ /* 0x000e620008000800 */
[----:B------:R-:W-:Y:S02]  /*1860*/  USEL UR24, UR48, 0x2, UP1 ;  /* 0x0000000230187887 */ /* 0x000fe40008800000 */
[----:B------:R-:W-:Y:S02]  /*1870*/  UIADD3 UR29, UPT, UPT, UR29, 0x4400, URZ ;  /* 0x000044001d1d7890 */ /* 0x000fe4000fffe0ff */
[----:B------:R-:W-:Y:S02]  /*1880*/  UIADD3 UR44, UPT, UPT, UR43, -UR41, URZ ;  /* 0x800000292b2c7290 */ /* 0x000fe4000fffe0ff */
[----:B------:R-:W-:Y:S01]  /*1890*/  UIADD3 UR21, UPT, UPT, UR21, 0x1, URZ ;  /* 0x0000000115157890 */ /* 0x000fe2000fffe0ff */
[----:B---34-:R-:W-:-:S11]  /*18a0*/  UMOV UR5, URZ ;  /* 0x000000ff00057c82 */ /* 0x018fd60008000000 */
.L_x_42:
[----:B------:R-:W2:Y:S02]  /*18b0*/  S2UR UR4, SR_CgaCtaId ;  /* 0x00000000000479c3 */ /* 0x000ea40000008800 */
[----:B--2---:R-:W-:-:S09]  /*18c0*/  UISETP.NE.AND UP0, UPT, UR4, URZ, UPT ;  /* 0x000000ff0400728c */ /* 0x004fd2000bf05270 */
[----:B------:R-:W-:Y:S05]  /*18d0*/  BRA.U UP0, `(.L_x_23) ;  /* 0x0000000100287547 */ /* 0x000fea000b800000 */
[----:B------:R-:W-:Y:S02]  /*18e0*/  LEA R0, R9, UR7, 0x3 ;  /* 0x0000000709007c11 */ /* 0x000fe4000f8e18ff */
[----:B------:R-:W-:-:S04]  /*18f0*/  SHF.L.U32 R2, R8, 0x1f, RZ ;  /* 0x0000001f08027819 */ /* 0x000fc800000006ff */
[----:B------:R-:W2:Y:S02]  /*1900*/  SYNCS.PHASECHK.TRANS64.TRYWAIT P0, [R0+URZ+0x110], R2 ;  /* 0x00011002000075a7 */ /* 0x000ea400080011ff */
[----:B--2---:R-:W-:Y:S05]  /*1910*/  @!P0 BRA `(.L_x_24) ;  /* 0x0000006c001c8947 */ /* 0x004fea0003800000 */
.L_x_139:
[----:B------:R-:W-:Y:S01]  /*1920*/  VIADD R9, R9, 0x1 ;  /* 0x0000000109097836 */ /* 0x000fe20000000000 */
[----:B------:R2:W-:Y:S04]  /*1930*/  SYNCS.ARRIVE.TRANS64.A1T0 RZ, [R0+URZ+0x100], RZ ;  /* 0x000100ff00ff79a7 */ /* 0x0005e800081000ff */
[----:B------:R-:W-:-:S04]  /*1940*/  ISETP.NE.AND P0, PT, R9, 0x2, PT ;  /* 0x000000020900780c */ /* 0x000fc80003f05270 */
[----:B------:R-:W-:Y:S02]  /*1950*/  SEL R9, R9, RZ, P0 ;  /* 0x000000ff09097207 */ /* 0x000fe40000000000 */
[----:B--2---:R-:W-:-:S04]  /*1960*/  SEL R0, RZ, 0x1, P0 ;  /* 0x00000001ff007807 */ /* 0x004fc80000000000 */
[----:B------:R-:W-:-:S07]  /*1970*/  LOP3.LUT R8, R8, R0, RZ, 0x3c, !PT ;  /* 0x0000000008087212 */ /* 0x000fce00078e3cff */
.L_x_23:
[----:B------:R-:W-:Y:S01]  /*1980*/  ULEA UR4, UR5, UR7, 0x3 ;  /* 0x0000000705047291 */ /* 0x000fe2000f8e18ff */
[----:B------:R-:W-:Y:S01]  /*1990*/  SHF.L.U32 R0, R12, 0x1f, RZ ;  /* 0x0000001f0c007819 */ /* 0x000fe200000006ff */
[----:B------:R-:W-:Y:S02]  /*19a0*/  UISETP.GE.U32.AND UP0, UPT, UR46, 0x3f, UPT ;  /* 0x0000003f2e00788c */ /* 0x000fe4000bf06070 */
[----:B------:R-:W-:Y:S02]  /*19b0*/  USHF.L.U32 UR11, UR20, 0x7, URZ ;  /* 0x00000007140b7899 */ /* 0x000fe400080006ff */
[----:B------:R-:W-:Y:S01]  /*19c0*/  ULEA UR35, UR16, UR45, 0x6 ;  /* 0x0000002d10237291 */ /* 0x000fe2000f8e30ff */
[----:B------:R-:W-:Y:S02]  /*19d0*/  UMOV UR13, URZ ;  /* 0x000000ff000d7c82 */ /* 0x000fe40008000000 */
[----:B------:R2:W3:Y:S02]  /*19e0*/  SYNCS.PHASECHK.TRANS64.TRYWAIT P0, [UR4+0x28], R0 ;  /* 0x00002800ff0075a7 */ /* 0x0004e40008001104 */
[----:B------:R-:W-:Y:S07]  /*19f0*/  BRA.U !UP0, `(.L_x_25) ;  /* 0x0000000108c07547 */ /* 0x000fee000b800000 */
[----:B------:R-:W-:Y:S01]  /*1a00*/  UMOV UR6, URZ ;  /* 0x000000ff00067c82 */ /* 0x000fe20008000000 */
[----:B------:R-:W-:-:S05]  /*1a10*/  UMOV UR4, UR5 ;  /* 0x0000000500047c82 */ /* 0x000fca0008000000 */
.L_x_31:
[----:B------:R-:W-:Y:S01]  /*1a20*/  ULEA UR33, UR4, UR7, 0x3 ;  /* 0x0000000704217291 */ /* 0x000fe2000f8e18ff */
[----:B---3--:R-:W-:Y:S01]  /*1a30*/  @!P3 MOV R2, 0x3000 ;  /* 0x000030000002b802 */ /* 0x008fe20000000f00 */
[----:B-1-3--:R-:W-:Y:S10]  /*1a40*/  @P0 BRA `(.L_x_26) ;  /* 0x00000000000c0947 */ /* 0x00aff40003800000 */
[----:B------:R-:W-:-:S04]  /*1a50*/  SHF.L.U32 R3, R12, 0x1f, RZ ;  /* 0x0000001f0c037819 */ /* 0x000fc800000006ff */
[----:B------:R-:W3:Y:S02]  /*1a60*/  SYNCS.PHASECHK.TRANS64.TRYWAIT P0, [UR33+0x28], R3 ;  /* 0x00002803ff0075a7 */ /* 0x000ee40008001121 */
[----:B---3--:R-:W-:Y:S05]  /*1a70*/  @!P0 BRA `(.L_x_27) ;  /* 0x0000006800d88947 */ /* 0x008fea0003800000 */
.L_x_26:
[----:B------:R3:W-:Y:S01]  /*1a80*/  @!P3 SYNCS.ARRIVE.TRANS64 RZ, [UR33], R2 ;  /* 0x00000002ffffb9a7 */ /* 0x0007e20008000021 */
[----:B------:R-:W-:-:S04]  /*1a90*/  ULOP3.LUT UR5, UR24, 0x2, URZ, 0xfc, !UPT ;  /* 0x0000000218057892 */ /* 0x000fc8000f8efcff */
[----:B------:R-:W-:-:S09]  /*1aa0*/  UISETP.NE.AND UP0, UPT, UR5, 0x2, UPT ;  /* 0x000000020500788c */ /* 0x000fd2000bf05270 */
[----:B------:R-:W-:Y:S05]  /*1ab0*/  BRA.U UP0, `(.L_x_28) ;  /* 0x0000000100047547 */ /* 0x000fea000b800000 */
[----:B-1----:R-:W-:Y:S05]  /*1ac0*/  BPT.TRAP 0x1 ;  /* 0x000000040000795c */ /* 0x002fea0000300000 */
.L_x_28:
[----:B------:R-:W-:Y:S04]  /*1ad0*/  BSSY.RECONVERGENT B0, `(.L_x_29) ;  /* 0x0000003000007945 */ /* 0x000fe80003800200 */
[----:B------:R-:W-:Y:S05]  /*1ae0*/  @P2 BRA `(.L_x_30) ;  /* 0x0000000000042947 */ /* 0x000fea0003800000 */
[----:B-1----:R-:W-:Y:S05]  /*1af0*/  BPT.TRAP 0x1 ;  /* 0x000000040000795c */ /* 0x002fea0000300000 */
.L_x_30:
[----:B-1----:R-:W-:Y:S05]  /*1b00*/  BSYNC.RECONVERGENT B0 ;  /* 0x0000000000007941 */ /* 0x002fea0003800200 */
.L_x_29:
[----:B------:R-:W-:Y:S02]  /*1b10*/  UIADD3 UR5, UPT, UPT, UR4, 0x1, URZ ;  /* 0x0000000104057890 */ /* 0x000fe4000fffe0ff */
[----:B------:R-:W-:Y:S02]  /*1b20*/  UIADD3 UR16, UP1, UPT, UR26, 0x80, URZ ;  /* 0x000000801a107890 */ /* 0x000fe4000ff3e0ff */
[----:B------:R-:W-:Y:S02]  /*1b30*/  UISETP.NE.AND UP0, UPT, UR5, 0x5, UPT ;  /* 0x000000050500788c */ /* 0x000fe4000bf05270 */
[----:B------:R-:W-:Y:S02]  /*1b40*/  USHF.L.U32 UR34, UR6, 0x5, URZ ;  /* 0x0000000506227899 */ /* 0x000fe400080006ff */
[----:B------:R-:W-:Y:S02]  /*1b50*/  USEL UR9, URZ, 0x1, UP0 ;  /* 0x00000001ff097887 */ /* 0x000fe40008000000 */
[----:B------:R-:W-:-:S02]  /*1b60*/  USEL UR5, UR5, URZ, UP0 ;  /* 0x000000ff05057287 */ /* 0x000fc40008000000 */
[----:B------:R-:W-:Y:S02]  /*1b70*/  UIADD3 UR14, UP0, UPT, UR26, 0x180, URZ ;  /* 0x000001801a0e7890 */ /* 0x000fe4000ff1e0ff */
[----:B------:R-:W-:Y:S01]  /*1b80*/  ULEA UR8, UR5, UR7, 0x3 ;  /* 0x0000000705087291 */ /* 0x000fe2000f8e18ff */
[----:B------:R-:W-:Y:S01]  /*1b90*/  LOP3.LUT R12, R12, UR9, RZ, 0x3c, !PT ;  /* 0x000000090c0c7c12 */ /* 0x000fe2000f8e3cff */
[----:B------:R-:W-:Y:S02]  /*1ba0*/  ULEA UR9, UR4, UR28, 0xb ;  /* 0x0000001c04097291 */ /* 0x000fe4000f8e58ff */
[----:B------:R-:W-:Y:S01]  /*1bb0*/  UIADD3.X UR17, UPT, UPT, URZ, UR27, URZ, UP1, !UPT ;  /* 0x0000001bff117290 */ /* 0x000fe20008ffe4ff */
[----:B--2---:R-:W-:Y:S01]  /*1bc0*/  SHF.L.U32 R0, R12, 0x1f, RZ ;  /* 0x0000001f0c007819 */ /* 0x004fe200000006ff */
[----:B------:R-:W-:Y:S02]  /*1bd0*/  ULEA UR9, UR9, UR7, 0x1 ;  /* 0x0000000709097291 */ /* 0x000fe4000f8e08ff */
[----:B------:R-:W-:Y:S01]  /*1be0*/  UIADD3.X UR15, UPT, UPT, URZ, UR27, URZ, UP0, !UPT ;  /* 0x0000001bff0f7290 */ /* 0x000fe200087fe4ff */
[----:B------:R4:W1:Y:S01]  /*1bf0*/  SYNCS.PHASECHK.TRANS64.TRYWAIT P0, [UR8+0x28], R0 ;  /* 0x00002800ff0075a7 */ /* 0x0008620008001108 */
[----:B------:R-:W-:-:S02]  /*1c00*/  ULEA UR8, UR4, UR7, 0xd ;  /* 0x0000000704087291 */ /* 0x000fc4000f8e68ff */
[----:B------:R-:W-:Y:S02]  /*1c10*/  UIADD3 UR32, UPT, UPT, UR9, 0x4400, URZ ;  /* 0x0000440009207890 */ /* 0x000fe4000fffe0ff */
[----:B------:R-:W-:Y:S01]  /*1c20*/  UIADD3 UR8, UPT, UPT, UR8, 0x9400, URZ ;  /* 0x0000940008087890 */ /* 0x000fe2000fffe0ff */
[----:B------:R-:W-:Y:S01]  /*1c30*/  UMOV UR13, 0x30000 ;  /* 0x00030000000d7882 */ /* 0x000fe20000000000 */
[----:B------:R-:W-:Y:S01]  /*1c40*/  UMOV UR18, 0x0 ;  /* 0x0000000000127882 */ /* 0x000fe20000000000 */
[----:B------:R-:W-:Y:S01]  /*1c50*/  UMOV UR19, 0x10000000 ;  /* 0x1000000000137882 */ /* 0x000fe20000000000 */
[----:B------:R-:W-:Y:S01]  /*1c60*/  UMOV UR12, UR36 ;  /* 0x00000024000c7c82 */ /* 0x000fe20008000000 */
[----:B------:R-:W-:Y:S01]  /*1c70*/  UMOV UR9, UR33 ;  /* 0x0000002100097c82 */ /* 0x000fe20008000000 */
[----:B------:R-:W-:Y:S01]  /*1c80*/  UMOV UR10, UR34 ;  /* 0x00000022000a7c82 */ /* 0x000fe20008000000 */
[----:B------:R2:W-:Y:S01]  /*1c90*/  UTMALDG.3D.MULTICAST [UR32], [UR16], UR13, desc[UR18] ;  /* 0x00001220100073b4 */ /* 0x0005e2000801180d */
[----:B------:R-:W-:Y:S01]  /*1ca0*/  UIADD3 UR6, UPT, UPT, UR6, 0x1, URZ ;  /* 0x0000000106067890 */ /* 0x000fe2000fffe0ff */
[----:B------:R-:W-:-:S03]  /*1cb0*/  UMOV UR4, UR5 ;  /* 0x0000000500047c82 */ /* 0x000fc60008000000 */
[----:B------:R-:W-:Y:S01]  /*1cc0*/  UISETP.NE.AND UP0, UPT, UR6, UR21, UPT ;  /* 0x000000150600728c */ /* 0x000fe2000bf05270 */
[----:B------:R4:W-:Y:S01]  /*1cd0*/  UTMALDG.3D [UR8], [UR14], desc[UR18] ;  /* 0x000012080e0075b4 */ /* 0x0009e20008011000 */
[----:B--2---:R-:W-:-:S07]  /*1ce0*/  UMOV UR13, UR21 ;  /* 0x00000015000d7c82 */ /* 0x004fce0008000000 */
[----:B----4-:R-:W-:Y:S05]  /*1cf0*/  BRA.U UP0, `(.L_x_31) ;  /* 0xfffffffd00487547 */ /* 0x010fea000b83ffff */
.L_x_25:
[----:B------:R-:W-:Y:S01]  /*1d00*/  ULEA UR4, UR5, UR7, 0x3 ;  /* 0x0000000705047291 */ /* 0x000fe2000f8e18ff */
[----:B--2---:R-:W-:Y:S01]  /*1d10*/  SHF.L.U32 R0, R12, 0x1f, RZ ;  /* 0x0000001f0c007819 */ /* 0x004fe200000006ff */
[----:B------:R-:W-:Y:S01]  /*1d20*/  @!P1 SYNCS.ARRIVE.TRANS64.A1T0 RZ, [UR7+0x98], RZ ;  /* 0x000098ffffff99a7 */ /* 0x000fe20008100007 */
[----:B------:R-:W-:-:S06]  /*1d30*/  UISETP.GT.AND UP0, UPT, UR43, UR41, UPT ;  /* 0x000000292b00728c */ /* 0x000fcc000bf04270 */
[----:B-1-3--:R1:W2:Y:S03]  /*1d40*/  SYNCS.PHASECHK.TRANS64.TRYWAIT P0, [UR4+0x28], R0 ;  /* 0x00002800ff0075a7 */ /* 0x00a2a60008001104 */
[----:B------:R-:W-:Y:S05]  /*1d50*/  BRA.U !UP0, `(.L_x_32) ;  /* 0x0000000108bc7547 */ /* 0x000fea000b800000 */
[----:B------:R-:W-:Y:S01]  /*1d60*/  UIADD3 UR25, UPT, UPT, UR44, UR13, URZ ;  /* 0x0000000d2c197290 */ /* 0x000fe2000fffe0ff */
[----:B------:R-:W-:-:S11]  /*1d70*/  UMOV UR4, UR5 ;  /* 0x0000000500047c82 */ /* 0x000fd60008000000 */
.L_x_38:
[----:B------:R-:W-:Y:S01]  /*1d80*/  ULEA UR17, UR4, UR7, 0x3 ;  /* 0x0000000704117291 */ /* 0x000fe2000f8e18ff */
[----:B--2---:R-:W-:Y:S01]  /*1d90*/  @!P3 MOV R2, 0x3000 ;  /* 0x000030000002b802 */ /* 0x004fe20000000f00 */
[----:B--2-4-:R-:W-:Y:S10]  /*1da0*/  @P0 BRA `(.L_x_33) ;  /* 0x00000000000c0947 */ /* 0x014ff40003800000 */
[----:B------:R-:W-:-:S04]  /*1db0*/  SHF.L.U32 R3, R12, 0x1f, RZ ;  /* 0x0000001f0c037819 */ /* 0x000fc800000006ff */
[----:B------:R-:W2:Y:S02]  /*1dc0*/  SYNCS.PHASECHK.TRANS64.TRYWAIT P0, [UR17+0x28], R3 ;  /* 0x00002803ff0075a7 */ /* 0x000ea40008001111 */
[----:B--2---:R-:W-:Y:S05]  /*1dd0*/  @!P0 BRA `(.L_x_34) ;  /* 0x0000006800188947 */ /* 0x004fea0003800000 */
.L_x_33:
[----:B------:R2:W-:Y:S01]  /*1de0*/  @!P3 SYNCS.ARRIVE.TRANS64 RZ, [UR17], R2 ;  /* 0x00000002ffffb9a7 */ /* 0x0005e20008000011 */
[----:B------:R-:W-:-:S04]  /*1df0*/  ULOP3.LUT UR5, UR24, 0x2, URZ, 0xfc, !UPT ;  /* 0x0000000218057892 */ /* 0x000fc8000f8efcff */
[----:B------:R-:W-:-:S09]  /*1e00*/  UISETP.NE.AND UP0, UPT, UR5, 0x2, UPT ;  /* 0x000000020500788c */ /* 0x000fd2000bf05270 */
[----:B------:R-:W-:Y:S05]  /*1e10*/  BRA.U UP0, `(.L_x_35) ;  /* 0x0000000100047547 */ /* 0x000fea000b800000 */
[----:B------:R-:W-:Y:S05]  /*1e20*/  BPT.TRAP 0x1 ;  /* 0x000000040000795c */ /* 0x000fea0000300000 */
.L_x_35:
[----:B------:R-:W-:Y:S04]  /*1e30*/  BSSY.RECONVERGENT B0, `(.L_x_36) ;  /* 0x0000003000007945 */ /* 0x000fe80003800200 */
[----:B------:R-:W-:Y:S05]  /*1e40*/  @P2 BRA `(.L_x_37) ;  /* 0x0000000000042947 */ /* 0x000fea0003800000 */
[----:B------:R-:W-:Y:S05]  /*1e50*/  BPT.TRAP 0x1 ;  /* 0x000000040000795c */ /* 0x000fea0000300000 */
.L_x_37:
[----:B------:R-:W-:Y:S05]  /*1e60*/  BSYNC.RECONVERGENT B0 ;  /* 0x0000000000007941 */ /* 0x000fea0003800200 */
.L_x_36:
[----:B------:R-:W-:Y:S02]  /*1e70*/  UIADD3 UR5, UPT, UPT, UR4, 0x1, URZ ;  /* 0x0000000104057890 */ /* 0x000fe4000fffe0ff */
[----:B------:R-:W-:Y:S02]  /*1e80*/  UIADD3 UR14, UP1, UPT, UR26, 0x80, URZ ;  /* 0x000000801a0e7890 */ /* 0x000fe4000ff3e0ff */
[----:B------:R-:W-:Y:S02]  /*1e90*/  UISETP.NE.AND UP0, UPT, UR5, 0x5, UPT ;  /* 0x000000050500788c */ /* 0x000fe4000bf05270 */
[----:B------:R-:W-:Y:S02]  /*1ea0*/  USHF.L.U32 UR18, UR13, 0x5, URZ ;  /* 0x000000050d127899 */ /* 0x000fe400080006ff */
[----:B------:R-:W-:Y:S02]  /*1eb0*/  USEL UR8, URZ, 0x1, UP0 ;  /* 0x00000001ff087887 */ /* 0x000fe40008000000 */
[----:B------:R-:W-:-:S02]  /*1ec0*/  USEL UR5, UR5, URZ, UP0 ;  /* 0x000000ff05057287 */ /* 0x000fc40008000000 */
[----:B------:R-:W-:Y:S02]  /*1ed0*/  UIADD3 UR22, UP0, UPT, UR26, 0x180, URZ ;  /* 0x000001801a167890 */ /* 0x000fe4000ff1e0ff */
[----:B------:R-:W-:Y:S01]  /*1ee0*/  LOP3.LUT R12, R12, UR8, RZ, 0x3c, !PT ;  /* 0x000000080c0c7c12 */ /* 0x000fe2000f8e3cff */
[----:B------:R-:W-:Y:S02]  /*1ef0*/  ULEA UR6, UR5, UR7, 0x3 ;  /* 0x0000000705067291 */ /* 0x000fe4000f8e18ff */
[----:B------:R-:W-:Y:S01]  /*1f00*/  ULEA UR8, UR4, UR7, 0xd ;  /* 0x0000000704087291 */ /* 0x000fe2000f8e68ff */
[----:B-1----:R-:W-:Y:S01]  /*1f10*/  SHF.L.U32 R0, R12, 0x1f, RZ ;  /* 0x0000001f0c007819 */ /* 0x002fe200000006ff */
[----:B------:R-:W-:Y:S02]  /*1f20*/  ULEA UR16, UR4, UR29, 0xc ;  /* 0x0000001d04107291 */ /* 0x000fe4000f8e60ff */
[----:B------:R-:W-:Y:S02]  /*1f30*/  UIADD3.X UR15, UPT, UPT, URZ, UR27, URZ, UP1, !UPT ;  /* 0x0000001bff0f7290 */ /* 0x000fe40008ffe4ff */
[----:B------:R-:W-:Y:S01]  /*1f40*/  UIADD3 UR8, UPT, UPT, UR8, 0x9400, URZ ;  /* 0x0000940008087890 */ /* 0x000fe2000fffe0ff */
[----:B------:R3:W4:Y:S01]  /*1f50*/  SYNCS.PHASECHK.TRANS64.TRYWAIT P0, [UR6+0x28], R0 ;  /* 0x00002800ff0075a7 */ /* 0x0007220008001106 */
[----:B------:R-:W-:Y:S01]  /*1f60*/  UIADD3.X UR23, UPT, UPT, URZ, UR27, URZ, UP0, !UPT ;  /* 0x0000001bff177290 */ /* 0x000fe200087fe4ff */
[----:B------:R-:W-:Y:S01]  /*1f70*/  UMOV UR6, 0x30000 ;  /* 0x0003000000067882 */ /* 0x000fe20000000000 */
[----:B------:R-:W-:Y:S01]  /*1f80*/  UMOV UR30, 0x0 ;  /* 0x00000000001e7882 */ /* 0x000fe20000000000 */
[----:B------:R-:W-:Y:S01]  /*1f90*/  UMOV UR31, 0x10000000 ;  /* 0x10000000001f7882 */ /* 0x000fe20000000000 */
[----:B------:R-:W-:Y:S01]  /*1fa0*/  UMOV UR19, UR35 ;  /* 0x0000002300137c82 */ /* 0x000fe20008000000 */
[----:B------:R-:W-:Y:S01]  /*1fb0*/  UMOV UR20, UR36 ;  /* 0x0000002400147c82 */ /* 0x000fe20008000000 */
[----:B------:R-:W-:Y:S01]  /*1fc0*/  UMOV UR12, UR36 ;  /* 0x00000024000c7c82 */ /* 0x000fe20008000000 */
[----:B------:R-:W-:Y:S01]  /*1fd0*/  UMOV UR9, UR17 ;  /* 0x0000001100097c82 */ /* 0x000fe20008000000 */
[----:B------:R-:W-:Y:S01]  /*1fe0*/  UMOV UR10, UR18 ;  /* 0x00000012000a7c82 */ /* 0x000fe20008000000 */
[----:B------:R3:W-:Y:S01]  /*1ff0*/  UTMALDG.3D.MULTICAST [UR16], [UR14], UR6, desc[UR30] ;  /* 0x00001e100e0073b4 */ /* 0x0007e20008011806 */
[----:B------:R-:W-:Y:S01]  /*2000*/  UIADD3 UR13, UPT, UPT, UR13, 0x1, URZ ;  /* 0x000000010d0d7890 */ /* 0x000fe2000fffe0ff */
[----:B------:R-:W-:-:S03]  /*2010*/  UMOV UR4, UR5 ;  /* 0x0000000500047c82 */ /* 0x000fc60008000000 */
[----:B------:R-:W-:Y:S01]  /*2020*/  UISETP.NE.AND UP0, UPT, UR13, UR25, UPT ;  /* 0x000000190d00728c */ /* 0x000fe2000bf05270 */
[----:B------:R3:W-:Y:S08]  /*2030*/  UTMALDG.3D [UR8], [UR22], desc[UR30] ;  /* 0x00001e08160075b4 */ /* 0x0007f00008011000 */
[----:B---3--:R-:W-:Y:S05]  /*2040*/  BRA.U UP0, `(.L_x_38) ;  /* 0xfffffffd004c7547 */ /* 0x008fea000b83ffff */
.L_x_32:
[C---:B------:R-:W-:Y:S01]  /*2050*/  LEA R3, R11.reuse, UR7, 0x3 ;  /* 0x000000070b037c11 */ /* 0x040fe2000f8e18ff */
[----:B------:R-:W-:Y:S01]  /*2060*/  NOP ;  /* 0x0000000000007918 */ /* 0x000fe20000000000 */
[----:B-1----:R-:W-:Y:S02]  /*2070*/  SHF.L.U32 R0, R10, 0x1f, RZ ;  /* 0x0000001f0a007819 */ /* 0x002fe400000006ff */
[----:B------:R-:W-:Y:S02]  /*2080*/  LEA R4, R11, UR7, 0x4 ;  /* 0x000000070b047c11 */ /* 0x000fe4000f8e20ff */
[----:B--2-4-:R-:W1:Y:S02]  /*2090*/  SYNCS.PHASECHK.TRANS64.TRYWAIT P0, [R3+URZ+0xa0], R0 ;  /* 0x0000a000030075a7 */ /* 0x014e6400080011ff */
[----:B-1----:R-:W-:Y:S05]  /*20a0*/  @!P0 BRA `(.L_x_39) ;  /* 0x00000064007c8947 */ /* 0x002fea0003800000 */
.L_x_142:
[----:B------:R-:W2:Y:S01]  /*20b0*/  LDS.128 R4, [R4+0x130] ;  /* 0x0001300004047984 */ /* 0x000ea20000000c00 */
[----:B------:R-:W-:Y:S01]  /*20c0*/  UISETP.GE.AND UP0, UPT, UR42, 0x1, UPT ;  /* 0x000000012a00788c */ /* 0x000fe2000bf06270 */
[----:B------:R-:W-:Y:S01]  /*20d0*/  @!PT LDS RZ, [RZ] ;  /* 0x00000000fffff984 */ /* 0x000fe20000000800 */
[----:B------:R-:W-:Y:S01]  /*20e0*/  @!PT LDS RZ, [RZ] ;  /* 0x00000000fffff984 */ /* 0x000fe20000000800 */
[----:B------:R-:W-:Y:S01]  /*20f0*/  @!PT LDS RZ, [RZ] ;  /* 0x00000000fffff984 */ /* 0x000fe20000000800 */
[----:B------:R-:W-:Y:S01]  /*2100*/  @!PT LDS RZ, [RZ] ;  /* 0x00000000fffff984 */ /* 0x000fe20000000800 */
[----:B------:R3:W-:Y:S06]  /*2110*/  MEMBAR.ALL.CTA ;  /* 0x0000000000007992 */ /* 0x0007ec0000008000 */
[----:B---3--:R-:W3:Y:S01]  /*2120*/  FENCE.VIEW.ASYNC.S ;  /* 0x00000000000073c6 */ /* 0x008ee20000000000 */
[----:B--2---:R-:W-:-:S13]  /*2130*/  LOP3.LUT P0, RZ, R6, 0x1, RZ, 0xc0, !PT ;  /* 0x0000000106ff7812 */ /* 0x004fda000780c0ff */
[----:B---3--:R-:W-:Y:S01]  /*2140*/  VOTEU.ANY UP1, P0 ;  /* 0x0000000000ff7886 */ /* 0x008fe20000020100 */
[----:B------:R-:W-:-:S13]  /*2150*/  PLOP3.LUT P0, PT, PT, PT, UP1, 0x80, 0x8 ;  /* 0x000000000008781c */ /* 0x000fda0003f0f018 */
[----:B-1----:R-:W-:Y:S02]  /*2160*/  @P0 LOP3.LUT R0, R5, 0xffff, RZ, 0xc0, !PT ;  /* 0x0000ffff05000812 */ /* 0x002fe400078ec0ff */
[----:B------:R-:W-:Y:S02]  /*2170*/  @P0 MOV R2, R4 ;  /* 0x0000000400020202 */ /* 0x000fe40000000f00 */
[----:B------:R-:W-:Y:S01]  /*2180*/  @P0 R2UR UR6, R0 ;  /* 0x00000000000602ca */ /* 0x000fe200000e0000 */
[----:B------:R-:W-:Y:S01]  /*2190*/  VIADD R0, R3, 0xb0 ;  /* 0x000000b003007836 */ /* 0x000fe20000000000 */
[----:B------:R-:W-:Y:S02]  /*21a0*/  @P0 SHF.R.U32.HI R4, RZ, 0x10, R5 ;  /* 0x00000010ff040819 */ /* 0x000fe40000011605 */
[----:B------:R-:W-:Y:S02]  /*21b0*/  @P0 R2UR UR8, R2 ;  /* 0x00000000020802ca */ /* 0x000fe400000e0000 */
[----:B------:R-:W-:-:S02]  /*21c0*/  PRMT R0, RZ, 0x654, R0 ;  /* 0x00000654ff007816 */ /* 0x000fc40000000000 */
[----:B------:R-:W-:Y:S02]  /*21d0*/  @P0 R2UR UR4, R4 ;  /* 0x00000000040402ca */ /* 0x000fe400000e0000 */
[----:B------:R1:W-:Y:S03]  /*21e0*/  SYNCS.ARRIVE.TRANS64.RED.A1T0 RZ, [R0+URZ], RZ ;  /* 0x000000ff00ff79a7 */ /* 0x0003e600081004ff */
[----:B------:R-:W-:-:S04]  /*21f0*/  @UP1 UMOV UR37, UR6 ;  /* 0x0000000600251c82 */ /* 0x000fc80008000000 */
[----:B------:R-:W-:-:S04]  /*2200*/  @UP1 UMOV UR38, UR8 ;  /* 0x0000000800261c82 */ /* 0x000fc80008000000 */
[----:B------:R-:W-:Y:S01]  /*2210*/  @UP1 UMOV UR36, UR4 ;  /* 0x0000000400241c82 */ /* 0x000fe20008000000 */
[----:B------:R-:W-:Y:S05]  /*2220*/  BRA.U !UP0, `(.L_x_40) ;  /* 0x0000000108d47547 */ /* 0x000fea000b800000 */
[----:B------:R-:W2:Y:S01]  /*2230*/  LDCU.128 UR12, c[0x0][0xb10] ;  /* 0x00016200ff0c77ac */ /* 0x000ea20008000c00 */
[----:B------:R-:W3:Y:S01]  /*2240*/  LDCU UR25, c[0x0][0xb20] ;  /* 0x00016400ff1977ac */ /* 0x000ee20008000800 */
[----:B------:R-:W4:Y:S01]  /*2250*/  LDCU UR20, c[0x0][0xb0c] ;  /* 0x00016180ff1477ac */ /* 0x000f220008000800 */
[----:B------:R-:W1:Y:S01]  /*2260*/  LDCU.64 UR10, c[0x0][0xb28] ;  /* 0x00016500ff0a77ac */ /* 0x000e620008000a00 */
[----:B------:R-:W-:Y:S02]  /*2270*/  UISETP.NE.AND UP3, UPT, UR42, 0x1, UPT ;  /* 0x000000012a00788c */ /* 0x000fe4000bf65270 */
[----:B--2---:R-:W-:Y:S02]  /*2280*/  UIMAD.WIDE.U32 UR16, UR39, UR15, URZ ;  /* 0x0000000f271072a5 */ /* 0x004fe4000f8e00ff */
[----:B------:R-:W-:Y:S02]  /*2290*/  UIMAD.WIDE.U32 UR8, UR40, UR12, URZ ;  /* 0x0000000c280872a5 */ /* 0x000fe4000f8e00ff */
[----:B------:R-:W-:-:S02]  /*22a0*/  UISETP.NE.AND UP0, UPT, UR14, 0x1, UPT ;  /* 0x000000010e00788c */ /* 0x000fc4000bf05270 */
[----:B------:R-:W-:Y:S01]  /*22b0*/  UIMAD.WIDE.U32 UR22, UR37, UR15, URZ ;  /* 0x0000000f251672a5 */ /* 0x000fe2000f8e00ff */
[----:B------:R-:W-:Y:S02]  /*22c0*/  UMOV UR16, UR17 ;  /* 0x0000001100107c82 */ /* 0x000fe40008000000 */
[----:B------:R-:W-:Y:S01]  /*22d0*/  UMOV UR8, UR9 ;  /* 0x0000000900087c82 */ /* 0x000fe20008000000 */
[----:B---3--:R-:W-:Y:S02]  /*22e0*/  USHF.R.U32.HI UR16, URZ, UR25, UR16 ;  /* 0x00000019ff107299 */ /* 0x008fe40008011610 */
[----:B----4-:R-:W-:Y:S02]  /*22f0*/  UISETP.NE.AND UP2, UPT, UR20, 0x1, UPT ;  /* 0x000000011400788c */ /* 0x010fe4000bf45270 */
[----:B------:R-:W-:Y:S02]  /*2300*/  USHF.R.U32.HI UR8, URZ, UR13, UR8 ;  /* 0x0000000dff087299 */ /* 0x000fe40008011608 */
[----:B------:R-:W-:-:S02]  /*2310*/  USEL UR6, UR39, UR16, !UP0 ;  /* 0x0000001027067287 */ /* 0x000fc4000c000000 */
[----:B------:R-:W-:Y:S02]  /*2320*/  USEL UR8, UR40, UR8, !UP2 ;  /* 0x0000000828087287 */ /* 0x000fe4000d000000 */
[----:B-1----:R-:W-:Y:S01]  /*2330*/  UIMAD.WIDE.U32 UR16, UR6, UR10, URZ ;  /* 0x0000000a061072a5 */ /* 0x002fe2000f8e00ff */
[----:B------:R-:W-:Y:S01]  /*2340*/  UMOV UR4, UR23 ;  /* 0x0000001700047c82 */ /* 0x000fe20008000000 */
[----:B------:R-:W-:Y:S02]  /*2350*/  UIMAD.WIDE.U32 UR18, UR38, UR12, URZ ;  /* 0x0000000c261272a5 */ /* 0x000fe4000f8e00ff */
[----:B------:R-:W-:-:S03]  /*2360*/  UIMAD.WIDE.U32 UR22, UR8, UR10, URZ ;  /* 0x0000000a081672a5 */ /* 0x000fc6000f8e00ff */
[----:B------:R-:W-:Y:S01]  /*2370*/  UMOV UR16, UR17 ;  /* 0x0000001100107c82 */ /* 0x000fe20008000000 */
[----:B------:R-:W-:Y:S02]  /*2380*/  USHF.R.U32.HI UR4, URZ, UR25, UR4 ;  /* 0x00000019ff047299 */ /* 0x000fe40008011604 */
[----:B------:R-:W-:Y:S01]  /*2390*/  @UP3 USHF.R.U32.HI UR6, URZ, UR11, UR16 ;  /* 0x0000000bff063299 */ /* 0x000fe20008011610 */
[----:B------:R-:W-:Y:S01]  /*23a0*/  UMOV UR18, UR19 ;  /* 0x0000001300127c82 */ /* 0x000fe20008000000 */
[----:B------:R-:W-:Y:S01]  /*23b0*/  UMOV UR22, UR23 ;  /* 0x0000001700167c82 */ /* 0x000fe20008000000 */
[----:B------:R-:W-:Y:S02]  /*23c0*/  USHF.R.U32.HI UR13, URZ, UR13, UR18 ;  /* 0x0000000dff0d7299 */ /* 0x000fe40008011612 */
[----:B------:R-:W-:Y:S02]  /*23d0*/  USEL UR4, UR37, UR4, !UP0 ;  /* 0x0000000425047287 */ /* 0x000fe4000c000000 */
[----:B------:R-:W-:-:S02]  /*23e0*/  @UP3 USHF.R.U32.HI UR8, URZ, UR11, UR22 ;  /* 0x0000000bff083299 */ /* 0x000fc40008011616 */
[----:B------:R-:W-:Y:S02]  /*23f0*/  UIMAD UR9, UR42, UR6, URZ ;  /* 0x000000062a0972a4 */ /* 0x000fe4000f8e02ff */
[----:B------:R-:W-:Y:S02]  /*2400*/  USEL UR6, UR38, UR13, !UP2 ;  /* 0x0000000d26067287 */ /* 0x000fe4000d000000 */
[----:B------:R-:W-:Y:S02]  /*2410*/  UIMAD UR12, UR42, UR8, URZ ;  /* 0x000000082a0c72a4 */ /* 0x000fe4000f8e02ff */
[----:B------:R-:W-:Y:S02]  /*2420*/  UISETP.GE.AND UP0, UPT, UR4, UR9, UPT ;  /* 0x000000090400728c */ /* 0x000fe4000bf06270 */
[----:B------:R-:W-:Y:S02]  /*2430*/  UIMAD.WIDE.U32 UR16, UR4, UR10, URZ ;  /* 0x0000000a041072a5 */ /* 0x000fe4000f8e00ff */
[----:B------:R-:W-:-:S02]  /*2440*/  UISETP.GE.OR UP0, UPT, UR6, UR12, UP0 ;  /* 0x0000000c0600728c */ /* 0x000fc40008706670 */
        /* <DEDUP_REMOVED lines=19> */
.L_x_40:
[----:B------:R-:W2:Y:S02]  /*2580*/  LDCU UR4, c[0x0][0xb30] ;  /* 0x00016600ff0477ac */ /* 0x000ea40008000800 */
[----:B--2---:R-:W-:-:S09]  /*2590*/  UISETP.NE.AND UP0, UPT, UR4, 0x1, UPT ;  /* 0x000000010400788c */ /* 0x004fd2000bf05270 */
[----:B------:R-:W-:Y:S05]  /*25a0*/  BRA.U UP0, `(.L_x_41) ;  /* 0x0000000100447547 */ /* 0x000fea000b800000 */
[----:B------:R-:W2:Y:S01]  /*25b0*/  LDCU.128 UR12, c[0x0][0xb10] ;  /* 0x00016200ff0c77ac */ /* 0x000ea20008000c00 */
[----:B------:R-:W3:Y:S01]  /*25c0*/  LDCU UR16, c[0x0][0xb0c] ;  /* 0x00016180ff1077ac */ /* 0x000ee20008000800 */
[----:B------:R-:W4:Y:S01]  /*25d0*/  LDCU UR17, c[0x0][0xb20] ;  /* 0x00016400ff1177ac */ /* 0x000f220008000800 */
[----:B--2---:R-:W-:Y:S02]  /*25e0*/  UIMAD.WIDE.U32 UR10, UR38, UR12, URZ ;  /* 0x0000000c260a72a5 */ /* 0x004fe4000f8e00ff */
[----:B------:R-:W-:Y:S02]  /*25f0*/  UIMAD.WIDE.U32 UR8, UR37, UR15, URZ ;  /* 0x0000000f250872a5 */ /* 0x000fe4000f8e00ff */
[----:B---3--:R-:W-:Y:S02]  /*2600*/  UISETP.NE.AND UP2, UPT, UR16, 0x1, UPT ;  /* 0x000000011000788c */ /* 0x008fe4000bf45270 */
[----:B------:R-:W-:Y:S01]  /*2610*/  UISETP.NE.AND UP0, UPT, UR14, 0x1, UPT ;  /* 0x000000010e00788c */ /* 0x000fe2000bf05270 */
[----:B------:R-:W-:-:S02]  /*2620*/  UMOV UR6, UR11 ;  /* 0x0000000b00067c82 */ /* 0x000fc40008000000 */
[----:B------:R-:W-:Y:S01]  /*2630*/  UMOV UR4, UR9 ;  /* 0x0000000900047c82 */ /* 0x000fe20008000000 */
[----:B------:R-:W-:Y:S02]  /*2640*/  USHF.R.U32.HI UR6, URZ, UR13, UR6 ;  /* 0x0000000dff067299 */ /* 0x000fe40008011606 */
[----:B----4-:R-:W-:Y:S02]  /*2650*/  USHF.R.U32.HI UR4, URZ, UR17, UR4 ;  /* 0x00000011ff047299 */ /* 0x010fe40008011604 */
[----:B------:R-:W-:Y:S02]  /*2660*/  USEL UR6, UR38, UR6, !UP2 ;  /* 0x0000000626067287 */ /* 0x000fe4000d000000 */
[----:B------:R-:W-:-:S04]  /*2670*/  USEL UR4, UR37, UR4, !UP0 ;  /* 0x0000000425047287 */ /* 0x000fc8000c000000 */
[----:B------:R-:W-:Y:S02]  /*2680*/  UIADD3 UR8, UPT, UPT, UR6, -UR4, URZ ;  /* 0x8000000406087290 */ /* 0x000fe4000fffe0ff */
[----:B------:R-:W-:Y:S02]  /*2690*/  UIADD3 UR4, UPT, UPT, -UR6, UR4, URZ ;  /* 0x0000000406047290 */ /* 0x000fe4000fffe1ff */
[----:B------:R-:W-:Y:S02]  /*26a0*/  UIMAD UR37, UR8, UR14, UR37 ;  /* 0x0000000e082572a4 */ /* 0x000fe4000f8e0225 */
[----:B------:R-:W-:-:S12]  /*26b0*/  UIMAD UR38, UR4, UR16, UR38 ;  /* 0x00000010042672a4 */ /* 0x000fd8000f8e0226 */
.L_x_41:
[----:B------:R-:W-:Y:S01]  /*26c0*/  VIADD R11, R11, 0x1 ;  /* 0x000000010b0b7836 */ /* 0x000fe20000000000 */
[----:B------:R-:W-:Y:S02]  /*26d0*/  R2UR UR6, R48 ;  /* 0x00000000300672ca */ /* 0x000fe400000e0000 */
[----:B------:R-:W-:Y:S02]  /*26e0*/  R2UR UR4, R47 ;  /* 0x000000002f0472ca */ /* 0x000fe400000e0000 */
[C---:B------:R-:W-:Y:S02]  /*26f0*/  ISETP.NE.AND P0, PT, R11.reuse, 0x2, PT ;  /* 0x000000020b00780c */ /* 0x040fe40003f05270 */
[----:B------:R-:W-:Y:S02]  /*2700*/  PLOP3.LUT P1, PT, PT, PT, PT, 0x80, 0x8 ;  /* 0x000000000008781c */ /* 0x000fe40003f2f070 */
[----:B-1----:R-:W-:Y:S02]  /*2710*/  SEL R0, RZ, 0x1, P0 ;  /* 0x00000001ff007807 */ /* 0x002fe40000000000 */
[----:B------:R-:W-:-:S02]  /*2720*/  SEL R11, R11, RZ, P0 ;  /* 0x000000ff0b0b7207 */ /* 0x000fc40000000000 */
[----:B------:R-:W-:Y:S01]  /*2730*/  LOP3.LUT R10, R10, R0, RZ, 0x3c, !PT ;  /* 0x000000000a0a7212 */ /* 0x000fe200078e3cff */
[----:B------:R-:W-:Y:S02]  /*2740*/  UIADD3 UR16, UPT, UPT, UR38, UR6, URZ ;  /* 0x0000000626107290 */ /* 0x000fe4000fffe0ff */
[----:B------:R-:W-:Y:S01]  /*2750*/  UIADD3 UR20, UPT, UPT, UR37, UR4, URZ ;  /* 0x0000000425147290 */ /* 0x000fe2000fffe0ff */
[----:B------:R-:W-:Y:S11]  /*2760*/  BRA.U UP1, `(.L_x_42) ;  /* 0xfffffff101507547 */ /* 0x000ff6000b83ffff */
[----:B------:R-:W-:Y:S01]  /*2770*/  UIADD3 UR7, UPT, UPT, UR7, 0x28, URZ ;  /* 0x0000002807077890 */ /* 0x000fe2000fffe0ff */
[----:B------:R-:W-:-:S03]  /*2780*/  SHF.L.U32 R2, R12, 0x1f, RZ ;  /* 0x0000001f0c027819 */ /* 0x000fc600000006ff */
[----:B------:R-:W-:-:S09]  /*2790*/  ULEA UR4, UR5, UR7, 0x3 ;  /* 0x0000000705047291 */ /* 0x000fd2000f8e18ff */
[----:B------:R-:W1:Y:S02]  /*27a0*/  SYNCS.PHASECHK.TRANS64.TRYWAIT P0, [UR4], R2 ;  /* 0x00000002ff0075a7 */ /* 0x000e640008001104 */
[----:B-1----:R-:W-:Y:S05]  /*27b0*/  @!P0 BRA `(.L_x_43) ;  /* 0x0000005c00cc8947 */ /* 0x002fea0003800000 */
.L_x_144:
[----:B------:R-:W-:-:S04]  /*27c0*/  UIADD3 UR4, UPT, UPT, UR5, 0x1, URZ ;  /* 0x0000000105047890 */ /* 0x000fc8000fffe0ff */
[----:B------:R-:W-:-:S04]  /*27d0*/  UISETP.NE.AND UP0, UPT, UR4, 0x5, UPT ;  /* 0x000000050400788c */ /* 0x000fc8000bf05270 */
[----:B------:R-:W-:Y:S02]  /*27e0*/  USEL UR6, URZ, 0x1, UP0 ;  /* 0x00000001ff067887 */ /* 0x000fe40008000000 */
[----:B------:R-:W-:-:S04]  /*27f0*/  USEL UR4, UR4, URZ, UP0 ;  /* 0x000000ff04047287 */ /* 0x000fc80008000000 */
[----:B------:R-:W-:Y:S01]  /*2800*/  ULEA UR5, UR4, UR7, 0x3 ;  /* 0x0000000704057291 */ /* 0x000fe2000f8e18ff */
[----:B-1----:R-:W-:-:S04]  /*2810*/  LOP3.LUT R2, R12, UR6, RZ, 0x3c, !PT ;  /* 0x000000060c027c12 */ /* 0x002fc8000f8e3cff */
[----:B------:R-:W-:-:S04]  /*2820*/  SHF.L.U32 R3, R2, 0x1f, RZ ;  /* 0x0000001f02037819 */ /* 0x000fc800000006ff */
[----:B------:R-:W1:Y:S02]  /*2830*/  SYNCS.PHASECHK.TRANS64.TRYWAIT P0, [UR5], R3 ;  /* 0x00000003ff0075a7 */ /* 0x000e640008001105 */
[----:B-1----:R-:W-:Y:S05]  /*2840*/  @!P0 BRA `(.L_x_44) ;  /* 0x0000005c00c08947 */ /* 0x002fea0003800000 */
.L_x_146:
[----:B------:R-:W-:-:S04]  /*2850*/  UIADD3 UR4, UPT, UPT, UR4, 0x1, URZ ;  /* 0x0000000104047890 */ /* 0x000fc8000fffe0ff */
[----:B------:R-:W-:-:S04]  /*2860*/  UISETP.NE.AND UP0, UPT, UR4, 0x5, UPT ;  /* 0x000000050400788c */ /* 0x000fc8000bf05270 */
[----:B------:R-:W-:Y:S02]  /*2870*/  USEL UR6, URZ, 0x1, UP0 ;  /* 0x00000001ff067887 */ /* 0x000fe40008000000 */
[----:B------:R-:W-:-:S04]  /*2880*/  USEL UR4, UR4, URZ, UP0 ;  /* 0x000000ff04047287 */ /* 0x000fc80008000000 */
[----:B------:R-:W-:Y:S01]  /*2890*/  ULEA UR5, UR4, UR7, 0x3 ;  /* 0x0000000704057291 */ /* 0x000fe2000f8e18ff */
[----:B------:R-:W-:-:S04]  /*28a0*/  LOP3.LUT R2, R2, UR6, RZ, 0x3c, !PT ;  /* 0x0000000602027c12 */ /* 0x000fc8000f8e3cff */
[----:B-1----:R-:W-:-:S04]  /*28b0*/  SHF.L.U32 R3, R2, 0x1f, RZ ;  /* 0x0000001f02037819 */ /* 0x002fc800000006ff */
[----:B------:R-:W1:Y:S02]  /*28c0*/  SYNCS.PHASECHK.TRANS64.TRYWAIT P0, [UR5], R3 ;  /* 0x00000003ff0075a7 */ /* 0x000e640008001105 */
[----:B-1----:R-:W-:Y:S05]  /*28d0*/  @!P0 BRA `(.L_x_45) ;  /* 0x0000005c00b48947 */ /* 0x002fea0003800000 */
.L_x_148:
        /* <DEDUP_REMOVED lines=9> */
.L_x_150:
[----:B------:R-:W-:-:S04]  /*2970*/  UIADD3 UR4, UPT, UPT, UR4, 0x1, URZ ;  /* 0x0000000104047890 */ /* 0x000fc8000fffe0ff */
[----:B------:R-:W-:-:S04]  /*2980*/  UISETP.NE.AND UP0, UPT, UR4, 0x5, UPT ;  /* 0x000000050400788c */ /* 0x000fc8000bf05270 */
[----:B------:R-:W-:Y:S02]  /*2990*/  USEL UR5, URZ, 0x1, UP0 ;  /* 0x00000001ff057887 */ /* 0x000fe40008000000 */
[----:B------:R-:W-:-:S04]  /*29a0*/  USEL UR4, UR4, URZ, UP0 ;  /* 0x000000ff04047287 */ /* 0x000fc80008000000 */
[----:B------:R-:W-:Y:S01]  /*29b0*/  ULEA UR4, UR4, UR7, 0x3 ;  /* 0x0000000704047291 */ /* 0x000fe2000f8e18ff */
[----:B------:R-:W-:-:S04]  /*29c0*/  LOP3.LUT R2, R2, UR5, RZ, 0x3c, !PT ;  /* 0x0000000502027c12 */ /* 0x000fc8000f8e3cff */
[----:B------:R-:W-:Y:S01]  /*29d0*/  SHF.L.U32 R2, R2, 0x1f, RZ ;  /* 0x0000001f02027819 */ /* 0x000fe200000006ff */
[----:B-1----:R-:W-:-:S07]  /*29e0*/  IMAD.U32 R0, RZ, RZ, UR4 ;  /* 0x00000004ff007e24 */ /* 0x002fce000f8e00ff */
.L_x_47:
[----:B-1----:R1:W2:Y:S02]  /*29f0*/  SYNCS.PHASECHK.TRANS64.TRYWAIT P0, [R0+URZ], R2 ;  /* 0x00000002000075a7 */ /* 0x0022a400080011ff */
[----:B--2---:R-:W-:Y:S05]  /*2a00*/  @!P0 NANOSLEEP.SYNCS 0x989680 ;  /* 0x009896800000895d */ /* 0x004fea0003900000 */
[----:B------:R-:W2:Y:S02]  /*2a10*/  @!P0 SYNCS.PHASECHK.TRANS64 P0, [R0+URZ], R2 ;  /* 0x00000002000085a7 */ /* 0x000ea400080010ff */
[----:B--2---:R-:W-:Y:S05]  /*2a20*/  @P0 EXIT ;  /* 0x000000000000094d */ /* 0x004fea0003800000 */
[----:B------:R-:W-:Y:S05]  /*2a30*/  BRA `(.L_x_47) ;  /* 0xfffffffc00ec7947 */ /* 0x000fea000383ffff */
.L_x_22:
[----:B------:R-:W1:Y:S02]  /*2a40*/  S2UR UR4, SR_CgaCtaId ;  /* 0x00000000000479c3 */ /* 0x000e640000008800 */
[----:B-1----:R-:W-:-:S04]  /*2a50*/  UISETP.NE.AND UP0, UPT, UR4, URZ, UPT ;  /* 0x000000ff0400728c */ /* 0x002fc8000bf05270 */
[----:B------:R-:W-:-:S09]  /*2a60*/  UISETP.NE.OR UP0, UPT, UR17, 0x1, UP0 ;  /* 0x000000011100788c */ /* 0x000fd20008705670 */
[----:B------:R-:W-:Y:S05]  /*2a70*/  BRA.U UP0, `(.L_x_48) ;  /* 0x00000005004c7547 */ /* 0x000fea000b800000 */
[----:B------:R-:W1:Y:S01]  /*2a80*/  S2UR UR5, SR_CgaCtaId ;  /* 0x00000000000579c3 */ /* 0x000e620000008800 */
[----:B------:R-:W-:Y:S01]  /*2a90*/  UMOV UR4, 0x400 ;  /* 0x0000040000047882 */ /* 0x000fe20000000000 */
[----:B------:R-:W-:Y:S01]  /*2aa0*/  ISETP.GE.U32.AND P2, PT, R0, 0x2, PT ;  /* 0x000000020000780c */ /* 0x000fe20003f46070 */
[----:B------:R-:W-:Y:S01]  /*2ab0*/  IMAD.MOV.U32 R12, RZ, RZ, 0x1 ;  /* 0x00000001ff0c7424 */ /* 0x000fe200078e00ff */
[----:B------:R-:W-:Y:S02]  /*2ac0*/  CS2R R10, SRZ ;  /* 0x00000000000a7805 */ /* 0x000fe4000001ff00 */
[----:B------:R-:W-:Y:S01]  /*2ad0*/  CS2R R8, SRZ ;  /* 0x0000000000087805 */ /* 0x000fe2000001ff00 */
[----:B-1----:R-:W-:-:S03]  /*2ae0*/  ULEA UR6, UR5, UR4, 0x18 ;  /* 0x0000000405067291 */ /* 0x002fc6000f8ec0ff */
[----:B------:R-:W-:-:S09]  /*2af0*/  UMOV UR5, URZ ;  /* 0x000000ff00057c82 */ /* 0x000fd20008000000 */
.L_x_52:
[----:B------:R-:W-:Y:S02]  /*2b00*/  LEA R2, R8, UR6, 0x3 ;  /* 0x0000000608027c11 */ /* 0x000fe4000f8e18ff */
[----:B------:R-:W-:-:S03]  /*2b10*/  SHF.L.U32 R4, R9, 0x1f, RZ ;  /* 0x0000001f09047819 */ /* 0x000fc600000006ff */
[----:B------:R-:W-:Y:S01]  /*2b20*/  VIADD R5, R2, 0x110 ;  /* 0x0000011002057836 */ /* 0x000fe20000000000 */
[----:B------:R-:W1:Y:S02]  /*2b30*/  SYNCS.PHASECHK.TRANS64.TRYWAIT P0, [R2+URZ+0x100], R4 ;  /* 0x00010004020075a7 */ /* 0x000e6400080011ff */
[----:B-1----:R-:W-:Y:S05]  /*2b40*/  @!P0 BRA `(.L_x_49) ;  /* 0x0000005c00488947 */ /* 0x002fea0003800000 */
.L_x_151:
[----:B------:R-:W-:Y:S01]  /*2b50*/  ULEA UR4, UR5, UR6, 0x3 ;  /* 0x0000000605047291 */ /* 0x000fe2000f8e18ff */
[----:B-1----:R-:W-:Y:S01]  /*2b60*/  PRMT R2, RZ, 0x654, R5 ;  /* 0x00000654ff027816 */ /* 0x002fe20000000005 */
[----:B------:R-:W-:Y:S01]  /*2b70*/  @!P2 IMAD.MOV.U32 R4, RZ, RZ, 0x10 ;  /* 0x00000010ff04a424 */ /* 0x000fe200078e00ff */
[----:B------:R-:W-:Y:S01]  /*2b80*/  SHF.L.U32 R5, R12, 0x1f, RZ ;  /* 0x0000001f0c057819 */ /* 0x000fe200000006ff */
[----:B------:R-:W-:Y:S01]  /*2b90*/  UIADD3 UR7, UPT, UPT, UR4, 0xa0, URZ ;  /* 0x000000a004077890 */ /* 0x000fe2000fffe0ff */
[----:B------:R1:W-:Y:S05]  /*2ba0*/  SYNCS.ARRIVE.TRANS64.RED.A1T0 RZ, [R2+URZ], RZ ;  /* 0x000000ff02ff79a7 */ /* 0x0003ea00081004ff */
[----:B------:R-:W-:Y:S01]  /*2bb0*/  IMAD.U32 R6, RZ, RZ, UR7 ;  /* 0x00000007ff067e24 */ /* 0x000fe2000f8e00ff */
[----:B------:R-:W2:Y:S04]  /*2bc0*/  SYNCS.PHASECHK.TRANS64.TRYWAIT P0, [UR4+0xb0], R5 ;  /* 0x0000b005ff0075a7 */ /* 0x000ea80008001104 */
[----:B------:R-:W-:Y:S01]  /*2bd0*/  PRMT R6, R0, 0x654, R6 ;  /* 0x0000065400067816 */ /* 0x000fe20000000006 */
[----:B-12---:R-:W-:Y:S06]  /*2be0*/  @!P0 BRA `(.L_x_50) ;  /* 0x0000005c00348947 */ /* 0x006fec0003800000 */
.L_x_153:
[----:B------:R-:W-:Y:S01]  /*2bf0*/  ULEA UR8, UR5, UR6, 0x4 ;  /* 0x0000000605087291 */ /* 0x000fe2000f8e20ff */
[----:B------:R-:W-:Y:S01]  /*2c00*/  SEL R3, R6, R3, !P2 ;  /* 0x0000000306037207 */ /* 0x000fe20005000000 */
[----:B------:R-:W-:Y:S01]  /*2c10*/  UIADD3 UR9, UPT, UPT, UR4, 0xa0, URZ ;  /* 0x000000a004097890 */ /* 0x000fe2000fffe0ff */
[----:B-1----:R-:W-:Y:S01]  /*2c20*/  LEA R2, R11, UR6, 0x3 ;  /* 0x000000060b027c11 */ /* 0x002fe2000f8e18ff */
[----:B------:R-:W-:Y:S01]  /*2c30*/  UIADD3 UR8, UPT, UPT, UR8, 0x130, URZ ;  /* 0x0000013008087890 */ /* 0x000fe2000fffe0ff */
[----:B------:R1:W-:Y:S01]  /*2c40*/  @!P2 SYNCS.ARRIVE.TRANS64.RED RZ, [R3+URZ], R4 ;  /* 0x0000000403ffa9a7 */ /* 0x0003e200080004ff */
[----:B------:R-:W-:Y:S01]  /*2c50*/  UIADD3 UR4, UPT, UPT, UR5, 0x1, URZ ;  /* 0x0000000105047890 */ /* 0x000fe2000fffe0ff */
[----:B------:R-:W-:-:S03]  /*2c60*/  VIADD R8, R8, 0x1 ;  /* 0x0000000108087836 */ /* 0x000fc60000000000 */
[----:B------:R-:W-:Y:S02]  /*2c70*/  UISETP.NE.AND UP0, UPT, UR4, 0x2, UPT ;  /* 0x000000020400788c */ /* 0x000fe4000bf05270 */
[----:B------:R-:W-:Y:S01]  /*2c80*/  ISETP.NE.AND P0, PT, R8, 0x2, PT ;  /* 0x000000020800780c */ /* 0x000fe20003f05270 */
[----:B------:R-:W-:Y:S06]  /*2c90*/  UGETNEXTWORKID.BROADCAST [UR8], [UR9] ;  /* 0x00000000080073ca */ /* 0x000fec0008000100 */
[----:B------:R-:W-:Y:S02]  /*2ca0*/  USEL UR7, URZ, 0x1, UP0 ;  /* 0x00000001ff077887 */ /* 0x000fe40008000000 */
[----:B------:R-:W-:-:S04]  /*2cb0*/  USEL UR5, UR4, URZ, UP0 ;  /* 0x000000ff04057287 */ /* 0x000fc80008000000 */
[----:B------:R-:W-:Y:S02]  /*2cc0*/  LOP3.LUT R12, R12, UR7, RZ, 0x3c, !PT ;  /* 0x000000070c0c7c12 */ /* 0x000fe4000f8e3cff */
[----:B-1----:R-:W-:-:S04]  /*2cd0*/  SHF.L.U32 R4, R10, 0x1f, RZ ;  /* 0x0000001f0a047819 */ /* 0x002fc800000006ff */
[----:B------:R-:W1:Y:S02]  /*2ce0*/  SYNCS.PHASECHK.TRANS64.TRYWAIT P1, [R2+URZ+0xa0], R4 ;  /* 0x0000a004020075a7 */ /* 0x000e6400080211ff */
[----:B-1----:R-:W-:Y:S05]  /*2cf0*/  @!P1 BRA `(.L_x_51) ;  /* 0x0000005c00089947 */ /* 0x002fea0003800000 */
.L_x_154:
[C---:B-1----:R-:W-:Y:S01]  /*2d00*/  LEA R4, R11.reuse, UR6, 0x4 ;  /* 0x000000060b047c11 */ /* 0x042fe2000f8e20ff */
[----:B------:R-:W-:Y:S01]  /*2d10*/  VIADD R2, R2, 0xb0 ;  /* 0x000000b002027836 */ /* 0x000fe20000000000 */
[----:B------:R-:W-:Y:S01]  /*2d20*/  SEL R8, R8, RZ, P0 ;  /* 0x000000ff08087207 */ /* 0x000fe20000000000 */
[----:B------:R-:W-:-:S03]  /*2d30*/  VIADD R11, R11, 0x1 ;  /* 0x000000010b0b7836 */ /* 0x000fc60000000000 */
[----:B------:R-:W1:Y:S01]  /*2d40*/  LDS.128 R4, [R4+0x130] ;  /* 0x0001300004047984 */ /* 0x000e620000000c00 */
[----:B------:R-:W-:Y:S02]  /*2d50*/  PRMT R2, RZ, 0x654, R2 ;  /* 0x00000654ff027816 */ /* 0x000fe40000000002 */
[C---:B------:R-:W-:Y:S01]  /*2d60*/  ISETP.NE.AND P1, PT, R11.reuse, 0x2, PT ;  /* 0x000000020b00780c */ /* 0x040fe20003f25270 */
[----:B------:R-:W-:Y:S01]  /*2d70*/  @!PT LDS RZ, [RZ] ;  /* 0x00000000fffff984 */ /* 0x000fe20000000800 */
[----:B------:R-:W-:Y:S01]  /*2d80*/  @!PT LDS RZ, [RZ] ;  /* 0x00000000fffff984 */ /* 0x000fe20000000800 */
[----:B------:R-:W-:Y:S01]  /*2d90*/  @!PT LDS RZ, [RZ] ;  /* 0x00000000fffff984 */ /* 0x000fe20000000800 */
[----:B------:R-:W-:Y:S01]  /*2da0*/  @!PT LDS RZ, [RZ] ;  /* 0x00000000fffff984 */ /* 0x000fe20000000800 */
[----:B------:R2:W-:Y:S06]  /*2db0*/  MEMBAR.ALL.CTA ;  /* 0x0000000000007992 */ /* 0x0005ec0000008000 */
[----:B--2---:R-:W2:Y:S01]  /*2dc0*/  FENCE.VIEW.ASYNC.S ;  /* 0x00000000000073c6 */ /* 0x004ea20000000000 */
[----:B------:R-:W-:Y:S01]  /*2dd0*/  SEL R11, R11, RZ, P1 ;  /* 0x000000ff0b0b7207 */ /* 0x000fe20000800000 */
[----:B--2---:R2:W-:Y:S01]  /*2de0*/  SYNCS.ARRIVE.TRANS64.RED.A1T0 RZ, [R2+URZ], RZ ;  /* 0x000000ff02ff79a7 */ /* 0x0045e200081004ff */
[----:B-1----:R-:W-:-:S02]  /*2df0*/  LOP3.LUT P3, RZ, R6, 0x1, RZ, 0xc0, !PT ;  /* 0x0000000106ff7812 */ /* 0x002fc4000786c0ff */
[----:B------:R-:W-:-:S04]  /*2e00*/  SEL R4, RZ, 0x1, P1 ;  /* 0x00000001ff047807 */ /* 0x000fc80000800000 */
[----:B------:R-:W-:Y:S02]  /*2e10*/  LOP3.LUT R10, R10, R4, RZ, 0x3c, !PT ;  /* 0x000000040a0a7212 */ /* 0x000fe400078e3cff */
[----:B--2---:R-:W-:-:S04]  /*2e20*/  SEL R2, RZ, 0x1, P0 ;  /* 0x00000001ff027807 */ /* 0x004fc80000000000 */
[----:B------:R-:W-:Y:S01]  /*2e30*/  LOP3.LUT R9, R9, R2, RZ, 0x3c, !PT ;  /* 0x0000000209097212 */ /* 0x000fe200078e3cff */
[----:B------:R-:W-:Y:S06]  /*2e40*/  @P3 BRA `(.L_x_52) ;  /* 0xfffffffc002c3947 */ /* 0x000fec000383ffff */
[----:B------:R-:W-:Y:S01]  /*2e50*/  ULEA UR4, UR5, UR6, 0x3 ;  /* 0x0000000605047291 */ /* 0x000fe2000f8e18ff */
[----:B------:R-:W-:-:S08]  /*2e60*/  SHF.L.U32 R2, R12, 0x1f, RZ ;  /* 0x0000001f0c027819 */ /* 0x000fd000000006ff */
[----:B------:R-:W1:Y:S02]  /*2e70*/  SYNCS.PHASECHK.TRANS64 P0, [UR4+0xb0], R2 ;  /* 0x0000b002ff0075a7 */ /* 0x000e640008001004 */
[----:B-1----:R-:W-:Y:S05]  /*2e80*/  @P0 BRA `(.L_x_53) ;  /* 0x0000000000080947 */ /* 0x002fea0003800000 */
[----:B------:R-:W1:Y:S02]  /*2e90*/  SYNCS.PHASECHK.TRANS64.TRYWAIT P0, [UR4+0xb0], R2 ;  /* 0x0000b002ff0075a7 */ /* 0x000e640008001104 */
[----:B-1----:R-:W-:Y:S05]  /*2ea0*/  @!P0 BRA `(.L_x_54) ;  /* 0x0000005800b08947 */ /* 0x002fea0003800000 */
.L_x_53:
[----:B------:R-:W-:-:S04]  /*2eb0*/  UIADD3 UR7, UPT, UPT, UR5, 0x1, URZ ;  /* 0x0000000105077890 */ /* 0x000fc8000fffe0ff */
[----:B------:R-:W-:-:S04]  /*2ec0*/  UISETP.NE.AND UP0, UPT, UR7, 0x2, UPT ;  /* 0x000000020700788c */ /* 0x000fc8000bf05270 */
[----:B------:R-:W-:Y:S02]  /*2ed0*/  USEL UR8, URZ, 0x1, UP0 ;  /* 0x00000001ff087887 */ /* 0x000fe40008000000 */
[----:B------:R-:W-:-:S04]  /*2ee0*/  USEL UR7, UR7, URZ, UP0 ;  /* 0x000000ff07077287 */ /* 0x000fc80008000000 */
[----:B------:R-:W-:Y:S01]  /*2ef0*/  ULEA UR7, UR7, UR6, 0x3 ;  /* 0x0000000607077291 */ /* 0x000fe2000f8e18ff */
[----:B-1----:R-:W-:-:S04]  /*2f00*/  LOP3.LUT R2, R12, UR8, RZ, 0x3c, !PT ;  /* 0x000000080c027c12 */ /* 0x002fc8000f8e3cff */
[----:B------:R-:W-:-:S04]  /*2f10*/  SHF.L.U32 R0, R2, 0x1f, RZ ;  /* 0x0000001f02007819 */ /* 0x000fc800000006ff */
[----:B------:R-:W1:Y:S02]  /*2f20*/  SYNCS.PHASECHK.TRANS64 P0, [UR7+0xb0], R0 ;  /* 0x0000b000ff0075a7 */ /* 0x000e640008001007 */
[----:B-1----:R-:W-:Y:S05]  /*2f30*/  @P0 EXIT ;  /* 0x000000000000094d */ /* 0x002fea0003800000 */
[----:B------:R-:W-:Y:S02]  /*2f40*/  SHF.L.U32 R2, R2, 0x1f, RZ ;  /* 0x0000001f02027819 */ /* 0x000fe400000006ff */
[----:B------:R-:W-:-:S07]  /*2f50*/  MOV R0, UR7 ;  /* 0x0000000700007c02 */ /* 0x000fce0008000f00 */
.L_x_55:
[----:B-1----:R1:W2:Y:S02]  /*2f60*/  SYNCS.PHASECHK.TRANS64.TRYWAIT P0, [R0+URZ+0xb0], R2 ;  /* 0x0000b002000075a7 */ /* 0x0022a400080011ff */
[----:B--2---:R-:W-:Y:S05]  /*2f70*/  @!P0 NANOSLEEP.SYNCS 0x989680 ;  /* 0x009896800000895d */ /* 0x004fea0003900000 */
[----:B------:R-:W2:Y:S02]  /*2f80*/  @!P0 SYNCS.PHASECHK.TRANS64 P0, [R0+URZ+0xb0], R2 ;  /* 0x0000b002000085a7 */ /* 0x000ea400080010ff */
[----:B--2---:R-:W-:Y:S05]  /*2f90*/  @P0 EXIT ;  /* 0x000000000000094d */ /* 0x004fea0003800000 */
[----:B------:R-:W-:Y:S05]  /*2fa0*/  BRA `(.L_x_55) ;  /* 0xfffffffc00ec7947 */ /* 0x000fea000383ffff */
.L_x_48:
[----:B------:R-:W-:Y:S05]  /*2fb0*/  BRA.U UP4, `(.L_x_56) ;  /* 0x0000000d04a07547 */ /* 0x000fea000b800000 */
[----:B------:R-:W1:Y:S01]  /*2fc0*/  S2UR UR7, SR_CgaCtaId ;  /* 0x00000000000779c3 */ /* 0x000e620000008800 */
[----:B------:R-:W-:Y:S01]  /*2fd0*/  UMOV UR4, 0x40 ;  /* 0x0000004000047882 */ /* 0x000fe20000000000 */
[----:B------:R-:W-:Y:S01]  /*2fe0*/  NOP ;  /* 0x0000000000007918 */ /* 0x000fe20000000000 */
[----:B------:R-:W-:Y:S01]  /*2ff0*/  UMOV UR6, 0x400 ;  /* 0x0000040000067882 */ /* 0x000fe20000000000 */
[----:B-1----:R-:W-:Y:S02]  /*3000*/  ULEA UR5, UR7, UR4, 0x18 ;  /* 0x0000000407057291 */ /* 0x002fe4000f8ec0ff */
[----:B------:R-:W-:-:S07]  /*3010*/  ULEA UR6, UR7, UR6, 0x18 ;  /* 0x0000000607067291 */ /* 0x000fce000f8ec0ff */
[----:B------:R-:W1:Y:S02]  /*3020*/  LDS.U8 R0, [UR5+0x1c] ;  /* 0x00001c05ff007984 */ /* 0x000e640008000000 */
[----:B-1----:R-:W-:-:S13]  /*3030*/  ISETP.NE.AND P0, PT, R0, RZ, PT ;  /* 0x000000ff0000720c */ /* 0x002fda0003f05270 */
[----:B------:R-:W-:Y:S05]  /*3040*/  @P0 BRA `(.L_x_57) ;  /* 0x0000000000580947 */ /* 0x000fea0003800000 */
[----:B------:R-:W-:-:S13]  /*3050*/  ELECT P0, URZ, PT ;  /* 0x0000000000ff782f */ /* 0x000fda0003800000 */
[----:B------:R-:W-:Y:S05]  /*3060*/  @!P0 BRA `(.L_x_58) ;  /* 0x0000000000608947 */ /* 0x000fea0003800000 */
[----:B------:R-:W-:Y:S01]  /*3070*/  UMOV UR4, 0x10 ;  /* 0x0000001000047882 */ /* 0x000fe20000000000 */
[----:B------:R-:W-:Y:S01]  /*3080*/  HFMA2 R0, -RZ, RZ, 0, 5.9604644775390625e-08 ;  /* 0x00000001ff007431 */ /* 0x000fe200000001ff */
[----:B------:R-:W-:-:S03]  /*3090*/  MOV R3, 0xffff ;  /* 0x0000ffff00037802 */ /* 0x000fc60000000f00 */
[----:B------:R-:W-:Y:S04]  /*30a0*/  DEPBAR.LE SB1, 0x36 ;  /* 0x00009d800000791a */ /* 0x000fe80000000000 */
[----:B------:R-:W1:Y:S02]  /*30b0*/  UTCATOMSWS.FIND_AND_SET.ALIGN UP0, UR4, UR4 ;  /* 0x00000004000475e3 */ /* 0x000e640008000800 */
[----:B-1----:R-:W-:Y:S01]  /*30c0*/  MOV R4, UR4 ;  /* 0x0000000400047c02 */ /* 0x002fe20008000f00 */
[----:B------:R-:W-:Y:S06]  /*30d0*/  BRA.U UP0, `(.L_x_59) ;  /* 0x0000000100187547 */ /* 0x000fec000b800000 */
.L_x_60:
[----:B------:R-:W-:Y:S05]  /*30e0*/  NANOSLEEP 0x64 ;  /* 0x000000640000795d */ /* 0x000fea0003800000 */
[----:B------:R-:W-:-:S05]  /*30f0*/  UMOV UR4, 0x10 ;  /* 0x0000001000047882 */ /* 0x000fca0000000000 */
[----:B------:R-:W-:Y:S04]  /*3100*/  DEPBAR.LE SB1, 0x36 ;  /* 0x00009d800000791a */ /* 0x000fe80000000000 */
[----:B------:R-:W1:Y:S02]  /*3110*/  UTCATOMSWS.FIND_AND_SET.ALIGN UP0, UR4, UR4 ;  /* 0x00000004000475e3 */ /* 0x000e640008000800 */
[----:B-1----:R-:W-:Y:S01]  /*3120*/  MOV R4, UR4 ;  /* 0x0000000400047c02 */ /* 0x002fe20008000f00 */
[----:B------:R-:W-:Y:S05]  /*3130*/  BRA.U !UP0, `(.L_x_60) ;  /* 0xfffffffd08e87547 */ /* 0x000fea000b83ffff */
.L_x_59:
[-C--:B------:R-:W-:Y:S02]  /*3140*/  SHF.L.U32 R3, R3, R4.reuse, RZ ;  /* 0x0000000403037219 */ /* 0x080fe400000006ff */
[----:B------:R-:W-:Y:S01]  /*3150*/  SHF.L.U32 R0, R0, R4, RZ ;  /* 0x0000000400007219 */ /* 0x000fe200000006ff */
[----:B------:R-:W-:Y:S02]  /*3160*/  IMAD.SHL.U32 R4, R4, 0x20, RZ ;  /* 0x0000002004047824 */ /* 0x000fe400078e00ff */
[----:B------:R1:W-:Y:S04]  /*3170*/  ATOMS.OR RZ, [UR5+0x14], R3 ;  /* 0x00001403ffff798c */ /* 0x0003e8000b000005 */
[----:B------:R1:W-:Y:S04]  /*3180*/  ATOMS.OR RZ, [UR5+0x18], R0 ;  /* 0x00001800ffff798c */ /* 0x0003e8000b000005 */
[----:B------:R1:W-:Y:S01]  /*3190*/  STS [UR6+0x150], R4 ;  /* 0x00015004ff007988 */ /* 0x0003e20008000806 */
[----:B------:R-:W-:Y:S05]  /*31a0*/  BRA `(.L_x_58) ;  /* 0x0000000000107947 */ /* 0x000fea0003800000 */
.L_x_57:
[----:B------:R-:W-:Y:S02]  /*31b0*/  MOV R0, 0xffffffff ;  /* 0xffffffff00007802 */ /* 0x000fe40000000f00 */
[----:B------:R-:W-:-:S03]  /*31c0*/  MOV R4, 0x31f0 ;  /* 0x000031f000047802 */ /* 0x000fc60000000f00 */
[----:B------:R1:W-:Y:S04]  /*31d0*/  STS [UR6+0x150], R0 ;  /* 0x00015000ff007988 */ /* 0x0003e80008000806 */
[----:B-1---5:R-:W-:Y:S05]  /*31e0*/  CALL.REL.NOINC `($__internal_1_$__cuda_sm10x_tcgen05_guardrail_trap_phase_invalid_during_alloc) ;  /* 0x0000005c00f87944 */ /* 0x022fea0003c00000 */
.L_x_58:
[----:B------:R-:W-:Y:S05]  /*31f0*/  WARPSYNC.ALL ;  /* 0x0000000000007948 */ /* 0x000fea0003800000 */
[----:B------:R-:W2:Y:S01]  /*3200*/  S2UR UR4, SR_CgaCtaId ;  /* 0x00000000000479c3 */ /* 0x000ea20000008800 */
[----:B------:R-:W-:Y:S01]  /*3210*/  UMOV UR17, 0x400 ;  /* 0x0000040000117882 */ /* 0x000fe20000000000 */
[----:B------:R-:W-:-:S06]  /*3220*/  NOP ;  /* 0x0000000000007918 */ /* 0x000fcc0000000000 */
[----:B------:R-:W-:Y:S06]  /*3230*/  BAR.ARV 0x6, 0xa0 ;  /* 0x0182800000007b1d */ /* 0x000fec0000002000 */
[----:B------:R-:W3:Y:S01]  /*3240*/  LDCU UR5, c[0x0][0x38c] ;  /* 0x00007180ff0577ac */ /* 0x000ee20008000800 */
[----:B------:R-:W-:Y:S01]  /*3250*/  LOP3.LUT R2, R2, 0xffff, RZ, 0xc0, !PT ;  /* 0x0000ffff02027812 */ /* 0x000fe200078ec0ff */
[----:B------:R-:W-:Y:S01]  /*3260*/  IMAD.MOV.U32 R11, RZ, RZ, 0x1 ;  /* 0x00000001ff0b7424 */ /* 0x000fe200078e00ff */
[----:B------:R-:W-:Y:S01]  /*3270*/  CS2R R8, SRZ ;  /* 0x0000000000087805 */ /* 0x000fe2000001ff00 */
[----:B------:R-:W4:Y:S01]  /*3280*/  LDCU UR8, c[0x0][0x38c] ;  /* 0x00007180ff0877ac */ /* 0x000f220008000800 */
[----:B------:R-:W-:Y:S01]  /*3290*/  R2UR UR19, R2 ;  /* 0x00000000021372ca */ /* 0x000fe200000e0000 */
[----:B------:R-:W-:Y:S01]  /*32a0*/  IMAD.MOV.U32 R10, RZ, RZ, RZ ;  /* 0x000000ffff0a7224 */ /* 0x000fe200078e00ff */
[----:B------:R-:W-:Y:S01]  /*32b0*/  UMOV UR22, URZ ;  /* 0x000000ff00167c82 */ /* 0x000fe20008000000 */
[----:B------:R-:W-:Y:S01]  /*32c0*/  UMOV UR14, URZ ;  /* 0x000000ff000e7c82 */ /* 0x000fe20008000000 */
[----:B--2---:R-:W-:Y:S01]  /*32d0*/  ULEA UR17, UR4, UR17, 0x18 ;  /* 0x0000001104117291 */ /* 0x004fe2000f8ec0ff */
[----:B------:R-:W-:Y:S01]  /*32e0*/  UMOV UR26, 0x0 ;  /* 0x00000000001a7882 */ /* 0x000fe20000000000 */
[----:B------:R-:W-:-:S02]  /*32f0*/  UMOV UR27, 0x4200010 ;  /* 0x04200010001b7882 */ /* 0x000fc40000000000 */
[----:B------:R-:W-:Y:S02]  /*3300*/  UIADD3 UR6, UPT, UPT, UR17, 0x4400, URZ ;  /* 0x0000440011067890 */ /* 0x000fe4000fffe0ff */
[----:B------:R-:W-:Y:S02]  /*3310*/  UIADD3 UR7, UPT, UPT, UR17, 0x9400, URZ ;  /* 0x0000940011077890 */ /* 0x000fe4000fffe0ff */
[----:B---3--:R-:W-:Y:S01]  /*3320*/  UIADD3 UR5, UPT, UPT, UR5, 0x1f, URZ ;  /* 0x0000001f05057890 */ /* 0x008fe2000fffe0ff */
[----:B-1----:R-:W1:Y:S01]  /*3330*/  LDS R0, [UR17+0x150] ;  /* 0x00015011ff007984 */ /* 0x002e620008000800 */
[----:B------:R-:W-:Y:S02]  /*3340*/  USHF.R.U32.HI UR6, URZ, 0x4, UR6 ;  /* 0x00000004ff067899 */ /* 0x000fe40008011606 */
[----:B------:R-:W-:Y:S02]  /*3350*/  USHF.R.S32.HI UR4, URZ, 0x1f, UR5 ;  /* 0x0000001fff047899 */ /* 0x000fe40008011405 */
[----:B------:R-:W-:-:S02]  /*3360*/  ULOP3.LUT UR6, UR6, 0x3fff, URZ, 0xc0, !UPT ;  /* 0x00003fff06067892 */ /* 0x000fc4000f8ec0ff */
[----:B------:R-:W-:Y:S02]  /*3370*/  ULEA.HI UR4, UR4, UR5, URZ, 0x5 ;  /* 0x0000000504047291 */ /* 0x000fe4000f8f28ff */
[----:B------:R-:W-:Y:S02]  /*3380*/  USHF.R.U32.HI UR5, URZ, 0x4, UR7 ;  /* 0x00000004ff057899 */ /* 0x000fe40008011607 */
[----:B------:R-:W-:Y:S02]  /*3390*/  USHF.R.S32.HI UR28, URZ, 0x5, UR4 ;  /* 0x00000005ff1c7899 */ /* 0x000fe40008011404 */
[----:B------:R-:W-:Y:S02]  /*33a0*/  ULOP3.LUT UR5, UR5, 0x3fff, URZ, 0xc0, !UPT ;  /* 0x00003fff05057892 */ /* 0x000fe4000f8ec0ff */
[----:B------:R-:W-:Y:S02]  /*33b0*/  UISETP.LT.AND UP0, UPT, UR28, 0x1, UPT ;  /* 0x000000011c00788c */ /* 0x000fe4000bf01270 */
[----:B------:R-:W-:-:S02]  /*33c0*/  ULOP3.LUT UR20, UR6, 0x10000, URZ, 0xfc, !UPT ;  /* 0x0001000006147892 */ /* 0x000fc4000f8efcff */
[----:B------:R-:W-:Y:S02]  /*33d0*/  USEL UR29, UR28, 0x1, !UP0 ;  /* 0x000000011c1d7887 */ /* 0x000fe4000c000000 */
[----:B------:R-:W-:Y:S02]  /*33e0*/  ULOP3.LUT UR21, UR5, 0x10000, URZ, 0xfc, !UPT ;  /* 0x0001000005157892 */ /* 0x000fe4000f8efcff */
[----:B------:R-:W-:Y:S02]  /*33f0*/  UIADD3 UR29, UPT, UPT, -UR29, URZ, URZ ;  /* 0x000000ff1d1d7290 */ /* 0x000fe4000fffe1ff */
[----:B----4-:R-:W-:Y:S01]  /*3400*/  UISETP.GE.AND UP4, UPT, UR8, 0x1, UPT ;  /* 0x000000010800788c */ /* 0x010fe2000bf86270 */
[----:B------:R-:W-:Y:S01]  /*3410*/  UMOV UR24, 0x0 ;  /* 0x0000000000187882 */ /* 0x000fe20000000000 */
[----:B------:R-:W-:Y:S01]  /*3420*/  UMOV UR25, 0x4200010 ;  /* 0x0420001000197882 */ /* 0x000fe20000000000 */
[----:B-1----:R-:W-:-:S15]  /*3430*/  R2UR UR30, R0 ;  /* 0x00000000001e72ca */ /* 0x002fde00000e0000 */
.L_x_67:
[----:B------:R-:W-:Y:S02]  /*3440*/  LEA R0, R10, UR17, 0x3 ;  /* 0x000000110a007c11 */ /* 0x000fe4000f8e18ff */
[----:B------:R-:W-:Y:S02]  /*3450*/  SHF.L.U32 R2, R9, 0x1f, RZ ;  /* 0x0000001f09027819 */ /* 0x000fe400000006ff */
[----:B------:R-:W-:Y:S01]  /*3460*/  PLOP3.LUT P0, PT, PT, PT, UP4, 0x80, 0x8 ;  /* 0x000000000008781c */ /* 0x000fe20003f0f048 */
[----:B------:R-:W-:Y:S01]  /*3470*/  VIADD R3, R0, 0xb0 ;  /* 0x000000b000037836 */ /* 0x000fe20000000000 */
[----:B-1----:R-:W1:Y:S02]  /*3480*/  SYNCS.PHASECHK.TRANS64.TRYWAIT P1, [R0+URZ+0xa0], R2 ;  /* 0x0000a002000075a7 */ /* 0x002e6400080211ff */
[----:B-1-3--:R-:W-:Y:S09]  /*3490*/  @!P1 BRA `(.L_x_61) ;  /* 0x00000054004c9947 */ /* 0x00aff20003800000 */
.L_x_156:
[----:B------:R-:W-:Y:S01]  /*34a0*/  LEA R4, R10, UR17, 0x4 ;  /* 0x000000110a047c11 */ /* 0x000fe2000f8e20ff */
[----:B------:R-:W-:Y:S01]  /*34b0*/  @UP4 ULEA UR4, UR14, UR17, 0x3 ;  /* 0x000000110e044291 */ /* 0x000fe2000f8e18ff */
[----:B------:R-:W-:Y:S01]  /*34c0*/  PLOP3.LUT P2, PT, PT, PT, PT, 0x80, 0x8 ;  /* 0x000000000008781c */ /* 0x000fe20003f4f070 */
[----:B------:R-:W-:Y:S01]  /*34d0*/  ULEA UR23, UR22, UR17, 0x3 ;  /* 0x0000001116177291 */ /* 0x000fe2000f8e18ff */
[----:B------:R-:W-:Y:S02]  /*34e0*/  PRMT R3, RZ, 0x654, R3 ;  /* 0x00000654ff037816 */ /* 0x000fe40000000003 */
[----:B------:R-:W2:Y:S01]  /*34f0*/  LDS.128 R4, [R4+0x130] ;  /* 0x0001300004047984 */ /* 0x000ea20000000c00 */
[----:B-1----:R-:W-:Y:S02]  /*3500*/  @P0 SHF.L.U32 R2, R8, 0x1f, RZ ;  /* 0x0000001f08020819 */ /* 0x002fe400000006ff */
[----:B------:R-:W-:Y:S01]  /*3510*/  SHF.L.U32 R0, R11, 0x1f, RZ ;  /* 0x0000001f0b007819 */ /* 0x000fe200000006ff */
[----:B------:R-:W-:Y:S01]  /*3520*/  @!PT LDS RZ, [RZ] ;  /* 0x00000000fffff984 */ /* 0x000fe20000000800 */
[----:B------:R-:W-:Y:S01]  /*3530*/  @!PT LDS RZ, [RZ] ;  /* 0x00000000fffff984 */ /* 0x000fe20000000800 */
[----:B------:R-:W-:Y:S01]  /*3540*/  @!PT LDS RZ, [RZ] ;  /* 0x00000000fffff984 */ /* 0x000fe20000000800 */
[----:B------:R-:W-:Y:S01]  /*3550*/  @!PT LDS RZ, [RZ] ;  /* 0x00000000fffff984 */ /* 0x000fe20000000800 */
[----:B------:R1:W-:Y:S06]  /*3560*/  MEMBAR.ALL.CTA ;  /* 0x0000000000007992 */ /* 0x0003ec0000008000 */
[----:B-1----:R-:W1:Y:S02]  /*3570*/  FENCE.VIEW.ASYNC.S ;  /* 0x00000000000073c6 */ /* 0x002e640000000000 */
[----:B-1----:R1:W-:Y:S01]  /*3580*/  SYNCS.ARRIVE.TRANS64.RED.A1T0 RZ, [R3+URZ], RZ ;  /* 0x000000ff03ff79a7 */ /* 0x0023e200081004ff */
[----:B------:R1:W3:Y:S01]  /*3590*/  @P0 SYNCS.PHASECHK.TRANS64.TRYWAIT P2, [UR4], R2 ;  /* 0x00000002ff0005a7 */ /* 0x0002e20008041104 */
[----:B------:R-:W-:Y:S01]  /*35a0*/  ULEA.HI UR4, UR22, UR22, URZ, 0x1 ;  /* 0x0000001616047291 */ /* 0x000fe2000f8f08ff */
[----:B--2---:R-:W-:-:S03]  /*35b0*/  LOP3.LUT P1, RZ, R6, 0x1, RZ, 0xc0, !PT ;  /* 0x0000000106ff7812 */ /* 0x004fc6000782c0ff */
[----:B------:R-:W-:Y:S02]  /*35c0*/  USHF.L.U32 UR18, UR4, 0x6, URZ ;  /* 0x0000000604127899 */ /* 0x000fe400080006ff */
[----:B------:R-:W-:Y:S02]  /*35d0*/  ULOP3.LUT UR4, UR4, 0xffe, URZ, 0xc0, !UPT ;  /* 0x00000ffe04047892 */ /* 0x000fe4000f8ec0ff */
[----:B------:R-:W-:Y:S02]  /*35e0*/  ULOP3.LUT UR18, UR18, 0xffffff80, URZ, 0xc0, !UPT ;  /* 0xffffff8012127892 */ /* 0x000fe4000f8ec0ff */
[----:B------:R-:W-:Y:S02]  /*35f0*/  UIADD3 UR4, UPT, UPT, -UR4, UR22, URZ ;  /* 0x0000001604047290 */ /* 0x000fe4000fffe1ff */
[----:B------:R-:W-:Y:S01]  /*3600*/  UIADD3 UR18, UPT, UPT, UR30, UR18, URZ ;  /* 0x000000121e127290 */ /* 0x000fe2000fffe0ff */
[----:B------:R-:W2:Y:S03]  /*3610*/  SYNCS.PHASECHK.TRANS64.TRYWAIT P0, [UR23+0xe0], R0 ;  /* 0x0000e000ff0075a7 */ /* 0x000ea60008001117 */
[----:B------:R-:W-:Y:S01]  /*3620*/  ULEA UR18, UR4, UR18, 0x14 ;  /* 0x0000001204127291 */ /* 0x000fe2000f8ea0ff */
[----:B-123--:R-:W-:Y:S11]  /*3630*/  @!P0 BRA `(.L_x_62) ;  /* 0x0000005000f88947 */ /* 0x00eff60003800000 */
.L_x_158:
[----:B------:R-:W-:Y:S01]  /*3640*/  IADD3 R10, PT, PT, R10, 0x1, RZ ;  /* 0x000000010a0a7810 */ /* 0x000fe20007ffe0ff */
[----:B------:R-:W-:Y:S06]  /*3650*/  BRA.U !UP4, `(.L_x_63) ;  /* 0x000000010c987547 */ /* 0x000fec000b800000 */
[----:B------:R-:W-:Y:S01]  /*3660*/  UPLOP3.LUT UP2, UPT, UPT, UPT, UPT, 0x40, 0x4 ;  /* 0x000000000004789c */ /* 0x000fe20003f4e870 */
[----:B------:R-:W-:Y:S01]  /*3670*/  UMOV UR16, UR29 ;  /* 0x0000001d00107c82 */ /* 0x000fe20008000000 */
[----:B------:R-:W-:Y:S01]  /*3680*/  UMOV UR15, UR28 ;  /* 0x0000001c000f7c82 */ /* 0x000fe20008000000 */
[----:B------:R-:W-:-:S08]  /*3690*/  UMOV UR6, UR14 ;  /* 0x0000000e00067c82 */ /* 0x000fd00008000000 */
.L_x_66:
[----:B------:R-:W-:Y:S02]  /*36a0*/  UIADD3 UR16, UPT, UPT, UR16, 0x1, URZ ;  /* 0x0000000110107890 */ /* 0x000fe4000fffe0ff */
[----:B--2---:R-:W-:Y:S02]  /*36b0*/  ULEA UR5, UR6, UR17, 0x3 ;  /* 0x0000001106057291 */ /* 0x004fe4000f8e18ff */
[----:B------:R-:W-:Y:S01]  /*36c0*/  UISETP.NE.AND UP3, UPT, UR16, URZ, UPT ;  /* 0x000000ff1000728c */ /* 0x000fe2000bf65270 */
[----:B---3--:R-:W-:Y:S10]  /*36d0*/  @P2 BRA `(.L_x_64) ;  /* 0x00000000000c2947 */ /* 0x008ff40003800000 */
[----:B-1----:R-:W-:Y:S04]  /*36e0*/  SHF.L.U32 R2, R8, 0x1f, RZ ;  /* 0x0000001f08027819 */ /* 0x002fe800000006ff */
[----:B------:R-:W1:Y:S02]  /*36f0*/  SYNCS.PHASECHK.TRANS64.TRYWAIT P0, [UR5], R2 ;  /* 0x00000002ff0075a7 */ /* 0x000e640008001105 */
[----:B-1----:R-:W-:Y:S05]  /*3700*/  @!P0 BRA `(.L_x_65) ;  /* 0x0000005000dc8947 */ /* 0x002fea0003800000 */
.L_x_64:
[----:B------:R-:W-:Y:S01]  /*3710*/  UISETP.NE.AND UP0, UPT, UR15, 0x1, UPT ;  /* 0x000000010f00788c */ /* 0x000fe2000bf05270 */
[----:B------:R-:W-:Y:S01]  /*3720*/  PLOP3.LUT P2, PT, PT, PT, PT, 0x80, 0x8 ;  /* 0x000000000008781c */ /* 0x000fe20003f4f070 */
[----:B------:R-:W-:Y:S02]  /*3730*/  UIADD3 UR4, UPT, UPT, UR6, 0x1, URZ ;  /* 0x0000000106047890 */ /* 0x000fe4000fffe0ff */
[----:B------:R-:W-:Y:S02]  /*3740*/  ULEA UR12, UR6, UR21, 0x9 ;  /* 0x00000015060c7291 */ /* 0x000fe4000f8e48ff */
[----:B------:R-:W-:Y:S01]  /*3750*/  UISETP.NE.AND UP1, UPT, UR4, 0x5, UPT ;  /* 0x000000050400788c */ /* 0x000fe2000bf25270 */
[----:B------:R-:W-:Y:S01]  /*3760*/  PLOP3.LUT P0, PT, PT, PT, UP0, 0x80, 0x8 ;  /* 0x000000000008781c */ /* 0x000fe20003f0f008 */
[----:B------:R-:W-:Y:S02]  /*3770*/  UIADD3 UR10, UPT, UPT, UR12, 0x2, URZ ;  /* 0x000000020c0a7890 */ /* 0x000fe4000fffe0ff */
[----:B------:R-:W-:Y:S02]  /*3780*/  USEL UR7, URZ, 0x1, UP1 ;  /* 0x00000001ff077887 */ /* 0x000fe40008800000 */
[----:B------:R-:W-:Y:S02]  /*3790*/  USEL UR14, UR4, URZ, UP1 ;  /* 0x000000ff040e7287 */ /* 0x000fe40008800000 */
[----:B------:R-:W-:Y:S02]  /*37a0*/  UIADD3 UR15, UPT, UPT, UR15, -0x1, URZ ;  /* 0xffffffff0f0f7890 */ /* 0x000fe4000fffe0ff */
[----:B------:R-:W-:Y:S01]  /*37b0*/  @UP0 ULEA UR4, UR14, UR17, 0x3 ;  /* 0x000000110e040291 */ /* 0x000fe2000f8e18ff */
[----:B------:R-:W-:Y:S01]  /*37c0*/  LOP3.LUT R8, R8, UR7, RZ, 0x3c, !PT ;  /* 0x0000000708087c12 */ /* 0x000fe2000f8e3cff */
[----:B------:R-:W-:Y:S01]  /*37d0*/  UIADD3 UR7, UPT, UPT, UR5, 0x28, URZ ;  /* 0x0000002805077890 */ /* 0x000fe2000fffe0ff */
[----:B------:R-:W-:Y:S02]  /*37e0*/  UMOV UR13, 0x80004020 ;  /* 0x80004020000d7882 */ /* 0x000fe40000000000 */
[----:B-1----:R-:W-:Y:S01]  /*37f0*/  @P0 SHF.L.U32 R0, R8, 0x1f, RZ ;  /* 0x0000001f08000819 */ /* 0x002fe200000006ff */
[----:B------:R-:W-:Y:S01]  /*3800*/  UMOV UR5, 0x80004020 ;  /* 0x8000402000057882 */ /* 0x000fe20000000000 */
[----:B------:R-:W-:Y:S01]  /*3810*/  UMOV UR11, 0x80004020 ;  /* 0x80004020000b7882 */ /* 0x000fe20000000000 */
[----:B------:R-:W-:Y:S01]  /*3820*/  UMOV UR9, 0x80004020 ;  /* 0x8000402000097882 */ /* 0x000fe20000000000 */
[----:B------:R2:W3:Y:S01]  /*3830*/  @P0 SYNCS.PHASECHK.TRANS64.TRYWAIT P2, [UR4], R0 ;  /* 0x00000000ff0005a7 */ /* 0x0004e20008041104 */
[----:B------:R-:W-:Y:S03]  /*3840*/  ULEA UR4, UR6, UR20, 0x8 ;  /* 0x0000001406047291 */ /* 0x000fe6000f8e40ff */
[----:B------:R-:W-:Y:S01]  /*3850*/  UMOV UR6, UR14 ;  /* 0x0000000e00067c82 */ /* 0x000fe20008000000 */
[----:B------:R-:W-:Y:S05]  /*3860*/  UIADD3 UR8, UPT, UPT, UR4, 0x2, URZ ;  /* 0x0000000204087890 */ /* 0x000fea000fffe0ff */
[----:B------:R2:W-:Y:S01]  /*3870*/  UTCHMMA gdesc[UR4], gdesc[UR12], tmem[UR18], tmem[UR26], idesc[UR27], UP2 ;  /* 0x00ff1a0c040075ea */ /* 0x0005e20009000012 */
[----:B------:R-:W-:Y:S03]  /*3880*/  UPLOP3.LUT UP2, UPT, UPT, UPT, UPT, 0x80, 0x8 ;  /* 0x000000000008789c */ /* 0x000fe60003f4f070 */
[----:B------:R2:W-:Y:S01]  /*3890*/  UTCHMMA gdesc[UR8], gdesc[UR10], tmem[UR18], tmem[UR24], idesc[UR25], UPT ;  /* 0x00ff180a080075ea */ /* 0x0005e2000b800012 */
[----:B------:R2:W-:Y:S01]  /*38a0*/  UTCBAR.MULTICAST [UR7], URZ, UR19 ;  /* 0x000000ff070073e9 */ /* 0x0005e20008000813 */
[----:B------:R-:W-:Y:S06]  /*38b0*/  BRA.U UP3, `(.L_x_66) ;  /* 0xfffffffd03787547 */ /* 0x000fec000b83ffff */
.L_x_63:
[----:B--2---:R-:W-:Y:S01]  /*38c0*/  UIADD3 UR4, UPT, UPT, UR22, 0x1, URZ ;  /* 0x0000000116047890 */ /* 0x004fe2000fffe0ff */
[C---:B------:R-:W-:Y:S01]  /*38d0*/  ISETP.NE.AND P0, PT, R10.reuse, 0x2, PT ;  /* 0x000000020a00780c */ /* 0x040fe20003f05270 */
[----:B------:R-:W-:Y:S02]  /*38e0*/  UIADD3 UR5, UPT, UPT, UR23, 0xc0, URZ ;  /* 0x000000c017057890 */ /* 0x000fe4000fffe0ff */
[----:B------:R-:W-:Y:S01]  /*38f0*/  UISETP.NE.AND UP0, UPT, UR4, 0x4, UPT ;  /* 0x000000040400788c */ /* 0x000fe2000bf05270 */
[----:B-1----:R-:W-:Y:S02]  /*3900*/  SEL R0, RZ, 0x1, P0 ;  /* 0x00000001ff007807 */ /* 0x002fe40000000000 */
[----:B------:R-:W-:Y:S01]  /*3910*/  SEL R10, R10, RZ, P0 ;  /* 0x000000ff0a0a7207 */ /* 0x000fe20000000000 */
[----:B------:R-:W-:Y:S01]  /*3920*/  USEL UR6, URZ, 0x1, UP0 ;  /* 0x00000001ff067887 */ /* 0x000fe20008000000 */
[----:B------:R-:W-:Y:S01]  /*3930*/  LOP3.LUT R9, R9, R0, RZ, 0x3c, !PT ;  /* 0x0000000009097212 */ /* 0x000fe200078e3cff */
[----:B------:R-:W-:Y:S01]  /*3940*/  USEL UR22, UR4, URZ, UP0 ;  /* 0x000000ff04167287 */ /* 0x000fe20008000000 */
[----:B------:R1:W-:Y:S03]  /*3950*/  UTCBAR [UR5], URZ ;  /* 0x000000ff050073e9 */ /* 0x0003e600080000ff */
[----:B------:R-:W-:Y:S01]  /*3960*/  LOP3.LUT R11, R11, UR6, RZ, 0x3c, !PT ;  /* 0x000000060b0b7c12 */ /* 0x000fe2000f8e3cff */
[----:B------:R-:W-:Y:S07]  /*3970*/  @P1 BRA `(.L_x_67) ;  /* 0xfffffff800b01947 */ /* 0x000fee000383ffff */
[----:B------:R-:W2:Y:S01]  /*3980*/  S2UR UR8, SR_CgaCtaId ;  /* 0x00000000000879c3 */ /* 0x000ea20000008800 */
[----:B------:R-:W-:Y:S01]  /*3990*/  ELECT P0, URZ, PT ;  /* 0x0000000000ff782f */ /* 0x000fe20003800000 */
[----:B------:R-:W-:Y:S01]  /*39a0*/  IMAD.MOV.U32 R0, RZ, RZ, 0x1 ;  /* 0x00000001ff007424 */ /* 0x000fe200078e00ff */
[----:B------:R-:W-:Y:S01]  /*39b0*/  UIADD3 UR17, UPT, UPT, UR17, 0xe0, URZ ;  /* 0x000000e011117890 */ /* 0x000fe2000fffe0ff */
[----:B------:R-:W-:Y:S01]  /*39c0*/  SHF.L.U32 R2, R11, 0x1f, RZ ;  /* 0x0000001f0b027819 */ /* 0x000fe200000006ff */
[----:B------:R-:W-:-:S03]  /*39d0*/  UMOV UR4, 0x40 ;  /* 0x0000004000047882 */ /* 0x000fc60000000000 */
[----:B------:R-:W-:Y:S01]  /*39e0*/  UVIRTCOUNT.DEALLOC.SMPOOL 0x80 ;  /* 0x000000800000784c */ /* 0x000fe20000000000 */
[----:B--2---:R-:W-:Y:S02]  /*39f0*/  ULEA UR8, UR8, UR4, 0x18 ;  /* 0x0000000408087291 */ /* 0x004fe4000f8ec0ff */
[----:B------:R-:W-:-:S07]  /*3a00*/  ULEA UR4, UR22, UR17, 0x3 ;  /* 0x0000001116047291 */ /* 0x000fce000f8e18ff */
[----:B------:R2:W-:Y:S02]  /*3a10*/  @P0 STS.U8 [UR8+0x1c], R0 ;  /* 0x00001c00ff000988 */ /* 0x0005e40008000008 */
[----:B------:R-:W4:Y:S02]  /*3a20*/  SYNCS.PHASECHK.TRANS64.TRYWAIT P0, [UR4], R2 ;  /* 0x00000002ff0075a7 */ /* 0x000f240008001104 */
[----:B--2-4-:R-:W-:Y:S05]  /*3a30*/  @!P0 BRA `(.L_x_68) ;  /* 0x0000005000288947 */ /* 0x014fea0003800000 */
.L_x_161:
[----:B------:R-:W-:-:S04]  /*3a40*/  UIADD3 UR4, UPT, UPT, UR22, 0x1, URZ ;  /* 0x0000000116047890 */ /* 0x000fc8000fffe0ff */
[----:B------:R-:W-:-:S04]  /*3a50*/  UISETP.NE.AND UP0, UPT, UR4, 0x4, UPT ;  /* 0x000000040400788c */ /* 0x000fc8000bf05270 */
[----:B------:R-:W-:Y:S02]  /*3a60*/  USEL UR6, URZ, 0x1, UP0 ;  /* 0x00000001ff067887 */ /* 0x000fe40008000000 */
[----:B------:R-:W-:-:S04]  /*3a70*/  USEL UR4, UR4, URZ, UP0 ;  /* 0x000000ff04047287 */ /* 0x000fc80008000000 */
[----:B-1----:R-:W-:Y:S01]  /*3a80*/  ULEA UR5, UR4, UR17, 0x3 ;  /* 0x0000001104057291 */ /* 0x002fe2000f8e18ff */
[----:B--2---:R-:W-:-:S04]  /*3a90*/  LOP3.LUT R2, R11, UR6, RZ, 0x3c, !PT ;  /* 0x000000060b027c12 */ /* 0x004fc8000f8e3cff */
[----:B------:R-:W-:-:S04]  /*3aa0*/  SHF.L.U32 R3, R2, 0x1f, RZ ;  /* 0x0000001f02037819 */ /* 0x000fc800000006ff */
[----:B------:R-:W1:Y:S02]  /*3ab0*/  SYNCS.PHASECHK.TRANS64.TRYWAIT P0, [UR5], R3 ;  /* 0x00000003ff0075a7 */ /* 0x000e640008001105 */
[----:B-1----:R-:W-:Y:S05]  /*3ac0*/  @!P0 BRA `(.L_x_69) ;  /* 0x00000050001c8947 */ /* 0x002fea0003800000 */
.L_x_163:
        /* <DEDUP_REMOVED lines=9> */
.L_x_165:
[----:B------:R-:W-:-:S04]  /*3b60*/  UIADD3 UR4, UPT, UPT, UR4, 0x1, URZ ;  /* 0x0000000104047890 */ /* 0x000fc8000fffe0ff */
[----:B------:R-:W-:-:S04]  /*3b70*/  UISETP.NE.AND UP0, UPT, UR4, 0x4, UPT ;  /* 0x000000040400788c */ /* 0x000fc8000bf05270 */
[----:B------:R-:W-:Y:S02]  /*3b80*/  USEL UR5, URZ, 0x1, UP0 ;  /* 0x00000001ff057887 */ /* 0x000fe40008000000 */
[----:B------:R-:W-:-:S04]  /*3b90*/  USEL UR4, UR4, URZ, UP0 ;  /* 0x000000ff04047287 */ /* 0x000fc80008000000 */
[----:B------:R-:W-:Y:S01]  /*3ba0*/  ULEA UR4, UR4, UR17, 0x3 ;  /* 0x0000001104047291 */ /* 0x000fe2000f8e18ff */
[----:B------:R-:W-:-:S04]  /*3bb0*/  LOP3.LUT R2, R2, UR5, RZ, 0x3c, !PT ;  /* 0x0000000502027c12 */ /* 0x000fc8000f8e3cff */
[----:B------:R-:W-:-:S04]  /*3bc0*/  SHF.L.U32 R2, R2, 0x1f, RZ ;  /* 0x0000001f02027819 */ /* 0x000fc800000006ff */
[----:B------:R-:W2:Y:S02]  /*3bd0*/  SYNCS.PHASECHK.TRANS64.TRYWAIT P0, [UR4], R2 ;  /* 0x00000002ff0075a7 */ /* 0x000ea40008001104 */
[----:B--2---:R-:W-:Y:S05]  /*3be0*/  @!P0 BRA `(.L_x_71) ;  /* 0x0000005000048947 */ /* 0x004fea0003800000 */
.L_x_167:
[----:B------:R-:W-:Y:S01]  /*3bf0*/  NOP ;  /* 0x0000000000007918 */ /* 0x000fe20000000000 */
[----:B-1----:R-:W1:Y:S01]  /*3c00*/  LDS R0, [UR8+0x14] ;  /* 0x00001408ff007984 */ /* 0x002e620008000800 */
[----:B------:R-:W-:Y:S01]  /*3c10*/  ULOP3.LUT UR4, UR30, 0xffff, URZ, 0xc0, !UPT ;  /* 0x0000ffff1e047892 */ /* 0x000fe2000f8ec0ff */
[----:B------:R-:W-:Y:S01]  /*3c20*/  UMOV UR5, 0xffff ;  /* 0x0000ffff00057882 */ /* 0x000fe20000000000 */
[----:B------:R-:W-:Y:S02]  /*3c30*/  UMOV UR6, 0x1 ;  /* 0x0000000100067882 */ /* 0x000fe40000000000 */
[----:B------:R-:W-:-:S04]  /*3c40*/  USHF.R.U32.HI UR4, URZ, 0x5, UR4 ;  /* 0x00000005ff047899 */ /* 0x000fc80008011604 */
[----:B------:R-:W-:Y:S02]  /*3c50*/  USHF.L.U32 UR5, UR5, UR4, URZ ;  /* 0x0000000405057299 */ /* 0x000fe400080006ff */
[----:B------:R-:W-:-:S04]  /*3c60*/  USHF.L.U32 UR4, UR6, UR4, URZ ;  /* 0x0000000406047299 */ /* 0x000fc800080006ff */
[----:B-1----:R-:W-:-:S04]  /*3c70*/  LOP3.LUT R0, R0, UR5, RZ, 0xc0, !PT ;  /* 0x0000000500007c12 */ /* 0x002fc8000f8ec0ff */
[----:B------:R-:W-:-:S13]  /*3c80*/  ISETP.NE.AND P0, PT, R0, UR5, PT ;  /* 0x0000000500007c0c */ /* 0x000fda000bf05270 */
[----:B------:R-:W-:Y:S05]  /*3c90*/  @P0 BRA `(.L_x_72) ;  /* 0x0000000000580947 */ /* 0x000fea0003800000 */
[----:B------:R-:W1:Y:S02]  /*3ca0*/  LDS R0, [UR8+0x18] ;  /* 0x00001808ff007984 */ /* 0x000e640008000800 */
[----:B-1----:R-:W-:-:S04]  /*3cb0*/  LOP3.LUT R0, R0, UR4, RZ, 0xc0, !PT ;  /* 0x0000000400007c12 */ /* 0x002fc8000f8ec0ff */
[----:B------:R-:W-:-:S13]  /*3cc0*/  ISETP.NE.AND P0, PT, R0, UR4, PT ;  /* 0x0000000400007c0c */ /* 0x000fda000bf05270 */
[----:B------:R-:W-:Y:S05]  /*3cd0*/  @P0 BRA `(.L_x_73) ;  /* 0x00000000003c0947 */ /* 0x000fea0003800000 */
[----:B------:R-:W1:Y:S01]  /*3ce0*/  S2R R2, SR_LANEID ;  /* 0x0000000000027919 */ /* 0x000e620000000000 */
[----:B------:R-:W-:-:S06]  /*3cf0*/  ULOP3.LUT UR5, URZ, UR5, URZ, 0x33, !UPT ;  /* 0x00000005ff057292 */ /* 0x000fcc000f8e33ff */
[----:B------:R-:W-:-:S04]  /*3d00*/  IMAD.U32 R0, RZ, RZ, UR5 ;  /* 0x00000005ff007e24 */ /* 0x000fc8000f8e00ff */
[----:B------:R2:W4:Y:S02]  /*3d10*/  REDUX UR7, R0 ;  /* 0x00000000000773c4 */ /* 0x0005240000000000 */
[----:B------:R1:W-:Y:S01]  /*3d20*/  UTCATOMSWS.AND URZ, UR5 ;  /* 0x0000000500ff79e3 */ /* 0x0003e20008000000 */
[----:B--2---:R-:W-:Y:S01]  /*3d30*/  LOP3.LUT R0, RZ, UR4, RZ, 0x33, !PT ;  /* 0x00000004ff007c12 */ /* 0x004fe2000f8e33ff */
[----:B------:R-:W-:Y:S02]  /*3d40*/  VOTEU.ANY UR4, UPT, PT ;  /* 0x0000000000047886 */ /* 0x000fe400038e0100 */
[----:B------:R-:W-:Y:S02]  /*3d50*/  UFLO.U32 UR4, UR4 ;  /* 0x00000004000472bd */ /* 0x000fe400080e0000 */
[----:B------:R-:W2:Y:S04]  /*3d60*/  REDUX UR6, R0 ;  /* 0x00000000000673c4 */ /* 0x000ea80000000000 */
[----:B-1----:R-:W-:-:S02]  /*3d70*/  ISETP.EQ.U32.AND P0, PT, R2, UR4, PT ;  /* 0x0000000402007c0c */ /* 0x002fc4000bf02070 */
[----:B----4-:R-:W-:-:S11]  /*3d80*/  MOV R2, UR7 ;  /* 0x0000000700027c02 */ /* 0x010fd60008000f00 */
[----:B------:R1:W-:Y:S01]  /*3d90*/  @P0 ATOMS.AND RZ, [UR8+0x14], R2 ;  /* 0x00001402ffff098c */ /* 0x0003e2000a800008 */
[----:B--2---:R-:W-:-:S05]  /*3da0*/  IMAD.U32 R0, RZ, RZ, UR6 ;  /* 0x00000006ff007e24 */ /* 0x004fca000f8e00ff */
[----:B------:R1:W-:Y:S01]  /*3db0*/  @P0 ATOMS.AND RZ, [UR8+0x18], R0 ;  /* 0x00001800ffff098c */ /* 0x0003e2000a800008 */
[----:B------:R-:W-:Y:S05]  /*3dc0*/  BRA `(.L_x_74) ;  /* 0x0000000000147947 */ /* 0x000fea0003800000 */
.L_x_73:
[----:B------:R-:W-:Y:S02]  /*3dd0*/  MOV R2, 0x3df0 ;  /* 0x00003df000027802 */ /* 0x000fe40000000f00 */
[----:B---3-5:R-:W-:Y:S05]  /*3de0*/  CALL.REL.NOINC `($__internal_0_$__cuda_sm10x_tcgen05_guardrail_trap_col_being_dealloced_not_returned_by_alloc) ;  /* 0x0000005000ec7944 */ /* 0x028fea0003c00000 */
[----:B------:R-:W-:Y:S05]  /*3df0*/  BRA `(.L_x_74) ;  /* 0x0000000000087947 */ /* 0x000fea0003800000 */
.L_x_72:
[----:B------:R-:W-:Y:S02]  /*3e00*/  MOV R2, 0x3e20 ;  /* 0x00003e2000027802 */ /* 0x000fe40000000f00 */
[----:B---3-5:R-:W-:Y:S05]  /*3e10*/  CALL.REL.NOINC `($__internal_2_$__cuda_sm10x_tcgen05_guardrail_trap_unallocated_columns_being_dealloced) ;  /* 0x0000005000f87944 */ /* 0x028fea0003c00000 */
.L_x_74:
[----:B------:R-:W-:Y:S01]  /*3e20*/  NOP ;  /* 0x0000000000007918 */ /* 0x000fe20000000000 */
[----:B------:R-:W-:Y:S05]  /*3e30*/  EXIT ;  /* 0x000000000000794d */ /* 0x000fea0003800000 */
.L_x_56:
[----:B------:R-:W-:-:S09]  /*3e40*/  UISETP.NE.OR UP0, UPT, UR17, 0x3, !UP3 ;  /* 0x000000031100788c */ /* 0x000fd2000df05670 */
[----:B------:R-:W-:Y:S05]  /*3e50*/  BRA.U UP0, `(.L_x_75) ;  /* 0x00000011005c7547 */ /* 0x000fea000b800000 */
[----:B------:R-:W1:Y:S01]  /*3e60*/  S2UR UR10, SR_CgaCtaId ;  /* 0x00000000000a79c3 */ /* 0x000e620000008800 */
[----:B------:R-:W2:Y:S01]  /*3e70*/  LDCU UR31, c[0x0][0x370] ;  /* 0x00006e00ff1f77ac */ /* 0x000ea20008000800 */
[----:B------:R-:W-:Y:S02]  /*3e80*/  HFMA2 R13, -RZ, RZ, 0, 0 ;  /* 0x00000000ff0d7431 */ /* 0x000fe400000001ff */
[----:B------:R-:W-:Y:S01]  /*3e90*/  IMAD.MOV.U32 R15, RZ, RZ, 0x1 ;  /* 0x00000001ff0f7424 */ /* 0x000fe200078e00ff */
[----:B------:R-:W-:Y:S01]  /*3ea0*/  MOV R7, 0x1000 ;  /* 0x0000100000077802 */ /* 0x000fe20000000f00 */
[----:B------:R-:W2:Y:S01]  /*3eb0*/  LDCU.128 UR44, c[0x0][0xb10] ;  /* 0x00016200ff2c77ac */ /* 0x000ea20008000c00 */
[----:B------:R-:W-:Y:S01]  /*3ec0*/  IMAD.MOV.U32 R14, RZ, RZ, RZ ;  /* 0x000000ffff0e7224 */ /* 0x000fe200078e00ff */
[----:B------:R-:W3:Y:S01]  /*3ed0*/  LDC.64 R16, c[0x0][0x348] ;  /* 0x0000d200ff107b82 */ /* 0x000ee20000000a00 */
[----:B------:R-:W4:Y:S01]  /*3ee0*/  LDCU UR30, c[0x0][0x374] ;  /* 0x00006e80ff1e77ac */ /* 0x000f220008000800 */
[----:B------:R-:W1:Y:S06]  /*3ef0*/  LDCU UR15, c[0x0][0xb0c] ;  /* 0x00016180ff0f77ac */ /* 0x000e6c0008000800 */
[----:B------:R-:W3:Y:S01]  /*3f00*/  LDC.64 R2, c[0x0][0x888] ;  /* 0x00022200ff027b82 */ /* 0x000ee20000000a00 */
[----:B------:R-:W3:Y:S01]  /*3f10*/  LDCU UR49, c[0x0][0xb20] ;  /* 0x00016400ff3177ac */ /* 0x000ee20008000800 */
[----:B------:R-:W3:Y:S06]  /*3f20*/  LDCU UR4, c[0x0][0xb30] ;  /* 0x00016600ff0477ac */ /* 0x000eec0008000800 */
[----:B------:R-:W3:Y:S01]  /*3f30*/  LDC.64 R4, c[0x0][0x890] ;  /* 0x00022400ff047b82 */ /* 0x000ee20000000a00 */
[----:B------:R-:W-:Y:S01]  /*3f40*/  UMOV UR21, 0x400 ;  /* 0x0000040000157882 */ /* 0x000fe20000000000 */
[----:B--2---:R-:W-:-:S02]  /*3f50*/  UIMAD.WIDE.U32 UR6, UR31, UR44, URZ ;  /* 0x0000002c1f0672a5 */ /* 0x004fc4000f8e00ff */
[----:B----4-:R-:W-:Y:S02]  /*3f60*/  UIMAD.WIDE.U32 UR8, UR30, UR47, URZ ;  /* 0x0000002f1e0872a5 */ /* 0x010fe4000f8e00ff */
[----:B-1----:R-:W-:Y:S02]  /*3f70*/  ULEA UR21, UR10, UR21, 0x18 ;  /* 0x000000150a157291 */ /* 0x002fe4000f8ec0ff */
[----:B------:R-:W-:Y:S02]  /*3f80*/  UPLOP3.LUT UP3, UPT, UPT, UPT, UPT, 0x40, 0x4 ;  /* 0x000000000004789c */ /* 0x000fe40003f6e870 */
[----:B------:R-:W-:Y:S02]  /*3f90*/  UIADD3 UR37, UPT, UPT, UR21, 0x68, URZ ;  /* 0x0000006815257890 */ /* 0x000fe4000fffe0ff */
[----:B------:R-:W-:Y:S02]  /*3fa0*/  UIADD3 UR33, UPT, UPT, UR21, 0x50, URZ ;  /* 0x0000005015217890 */ /* 0x000fe4000fffe0ff */
[----:B------:R-:W-:-:S02]  /*3fb0*/  UIADD3 UR25, UPT, UPT, UR21, 0x58, URZ ;  /* 0x0000005815197890 */ /* 0x000fc4000fffe0ff */
[----:B------:R-:W-:Y:S01]  /*3fc0*/  UIADD3 UR17, UPT, UPT, UR21, 0x60, URZ ;  /* 0x0000006015117890 */ /* 0x000fe2000fffe0ff */
[----:B------:R-:W-:Y:S01]  /*3fd0*/  UMOV UR6, UR7 ;  /* 0x0000000700067c82 */ /* 0x000fe20008000000 */
[----:B------:R-:W-:Y:S01]  /*3fe0*/  UMOV UR41, UR9 ;  /* 0x0000000900297c82 */ /* 0x000fe20008000000 */
[----:B------:R-:W-:Y:S02]  /*3ff0*/  UISETP.GE.AND UP0, UPT, UR42, 0x1, UPT ;  /* 0x000000012a00788c */ /* 0x000fe4000bf06270 */
[----:B------:R-:W-:Y:S01]  /*4000*/  UISETP.NE.AND UP4, UPT, UR42, 0x1, UPT ;  /* 0x000000012a00788c */ /* 0x000fe2000bf85270 */
[----:B------:R-:W1:Y:S01]  /*4010*/  LDCU.64 UR22, c[0x0][0xb28] ;  /* 0x00016500ff1677ac */ /* 0x000e620008000a00 */
[----:B------:R-:W-:Y:S02]  /*4020*/  UISETP.NE.AND UP6, UPT, UR15, 0x1, UPT ;  /* 0x000000010f00788c */ /* 0x000fe4000bfc5270 */
[----:B------:R-:W-:Y:S02]  /*4030*/  UISETP.NE.AND UP5, UPT, UR46, 0x1, UPT ;  /* 0x000000012e00788c */ /* 0x000fe4000bfa5270 */
[----:B------:R-:W-:-:S02]  /*4040*/  UPRMT UR37, UR10, 0x654, UR37 ;  /* 0x000006540a257896 */ /* 0x000fc40008000025 */
[----:B------:R-:W-:Y:S02]  /*4050*/  USHF.R.U32.HI UR43, URZ, UR45, UR6 ;  /* 0x0000002dff2b7299 */ /* 0x000fe40008011606 */
[----:B------:R-:W-:Y:S02]  /*4060*/  UPRMT UR40, UR10, 0x654, UR33 ;  /* 0x000006540a287896 */ /* 0x000fe40008000021 */
[----:B------:R-:W-:Y:S02]  /*4070*/  UPRMT UR39, UR10, 0x654, UR25 ;  /* 0x000006540a277896 */ /* 0x000fe40008000019 */
[----:B------:R-:W-:Y:S02]  /*4080*/  UPRMT UR38, UR10, 0x654, UR17 ;  /* 0x000006540a267896 */ /* 0x000fe40008000011 */
[----:B---3--:R-:W-:Y:S02]  /*4090*/  USHF.R.U32.HI UR41, URZ, UR49, UR41 ;  /* 0x00000031ff297299 */ /* 0x008fe40008011629 */
[----:B------:R-:W-:-:S11]  /*40a0*/  UISETP.NE.AND UP2, UPT, UR4, 0x1, UPT ;  /* 0x000000010400788c */ /* 0x000fd6000bf45270 */
.L_x_86:
[C---:B------:R-:W-:Y:S02]  /*40b0*/  LEA R12, R14.reuse, UR21, 0x3 ;  /* 0x000000150e0c7c11 */ /* 0x040fe4000f8e18ff */
[----:B------:R-:W-:Y:S02]  /*40c0*/  SHF.L.U32 R0, R13, 0x1f, RZ ;  /* 0x0000001f0d007819 */ /* 0x000fe400000006ff */
[----:B------:R-:W-:Y:S02]  /*40d0*/  LEA R8, R14, UR21, 0x4 ;  /* 0x000000150e087c11 */ /* 0x000fe4000f8e20ff */
[----:B--2---:R-:W2:Y:S02]  /*40e0*/  SYNCS.PHASECHK.TRANS64.TRYWAIT P0, [R12+URZ+0xa0], R0 ;  /* 0x0000a0000c0075a7 */ /* 0x004ea400080011ff */
[----:B--2---:R-:W-:Y:S05]  /*40f0*/  @!P0 BRA `(.L_x_76) ;  /* 0x0000004800d88947 */ /* 0x004fea0003800000 */
.L_x_168:
[----:B------:R-:W3:Y:S01]  /*4100*/  LDS.128 R8, [R8+0x130] ;  /* 0x0001300008087984 */ /* 0x000ee20000000c00 */
[----:B------:R-:W-:Y:S01]  /*4110*/  UISETP.GE.AND UP0, UPT, UR42, 0x1, UPT ;  /* 0x000000012a00788c */ /* 0x000fe2000bf06270 */
[----:B------:R-:W-:Y:S01]  /*4120*/  @!PT LDS RZ, [RZ] ;  /* 0x00000000fffff984 */ /* 0x000fe20000000800 */
[----:B------:R-:W-:Y:S01]  /*4130*/  @!PT LDS RZ, [RZ] ;  /* 0x00000000fffff984 */ /* 0x000fe20000000800 */
[----:B------:R-:W-:Y:S01]  /*4140*/  @!PT LDS RZ, [RZ] ;  /* 0x00000000fffff984 */ /* 0x000fe20000000800 */
[----:B------:R-:W-:Y:S01]  /*4150*/  @!PT LDS RZ, [RZ] ;  /* 0x00000000fffff984 */ /* 0x000fe20000000800 */
[----:B------:R4:W-:Y:S06]  /*4160*/  MEMBAR.ALL.CTA ;  /* 0x0000000000007992 */ /* 0x0009ec0000008000 */
[----:B----4-:R-:W4:Y:S01]  /*4170*/  FENCE.VIEW.ASYNC.S ;  /* 0x00000000000073c6 */ /* 0x010f220000000000 */
[----:B---3--:R-:W-:Y:S11]  /*4180*/  LOP3.LUT P0, RZ, R10, 0x1, RZ, 0xc0, !PT ;  /* 0x000000010aff7812 */ /* 0x008ff6000780c0ff */
[----:B------:R-:W-:Y:S02]  /*4190*/  @!UPT UIADD3 URZ, UPT, UPT, URZ, URZ, URZ ;  /* 0x000000fffffff290 */ /* 0x000fe4000fffe0ff */
[----:B----4-:R-:W-:Y:S01]  /*41a0*/  VOTEU.ANY UP1, P0 ;  /* 0x0000000000ff7886 */ /* 0x010fe20000020100 */
[----:B------:R-:W-:Y:S11]  /*41b0*/  PLOP3.LUT P0, PT, PT, PT, UP1, 0x80, 0x8 ;  /* 0x000000000008781c */ /* 0x000ff60003f0f018 */
[----:B------:R-:W-:Y:S02]  /*41c0*/  @!UPT UIADD3 URZ, UPT, UPT, URZ, URZ, URZ ;  /* 0x000000fffffff290 */ /* 0x000fe4000fffe0ff */
[----:B--2---:R-:W-:Y:S02]  /*41d0*/  @P0 SHF.R.U32.HI R0, RZ, 0x10, R9 ;  /* 0x00000010ff000819 */ /* 0x004fe40000011609 */
[----:B------:R-:W-:Y:S02]  /*41e0*/  @P0 MOV R6, R8 ;  /* 0x0000000800060202 */ /* 0x000fe40000000f00 */
[----:B------:R-:W-:Y:S01]  /*41f0*/  @P0 R2UR UR4, R0 ;  /* 0x00000000000402ca */ /* 0x000fe200000e0000 */
[----:B------:R-:W-:Y:S01]  /*4200*/  VIADD R0, R12, 0xb0 ;  /* 0x000000b00c007836 */ /* 0x000fe20000000000 */
[----:B------:R-:W-:Y:S02]  /*4210*/  @P0 LOP3.LUT R8, R9, 0xffff, RZ, 0xc0, !PT ;  /* 0x0000ffff09080812 */ /* 0x000fe400078ec0ff */
[----:B------:R-:W-:Y:S02]  /*4220*/  @P0 R2UR UR6, R6 ;  /* 0x00000000060602ca */ /* 0x000fe400000e0000 */
[----:B------:R-:W-:Y:S02]  /*4230*/  PRMT R0, RZ, 0x654, R0 ;  /* 0x00000654ff007816 */ /* 0x000fe40000000000 */
[----:B------:R-:W-:Y:S02]  /*4240*/  @P0 R2UR UR5, R8 ;  /* 0x00000000080502ca */ /* 0x000fe400000e0000 */
[----:B------:R2:W-:Y:S03]  /*4250*/  SYNCS.ARRIVE.TRANS64.RED.A1T0 RZ, [R0+URZ], RZ ;  /* 0x000000ff00ff79a7 */ /* 0x0005e600081004ff */
[----:B------:R-:W-:Y:S04]  /*4260*/  @UP1 UMOV UR29, UR4 ;  /* 0x00000004001d1c82 */ /* 0x000fe80008000000 */
[----:B------:R-:W-:Y:S04]  /*4270*/  @UP1 UMOV UR14, UR6 ;  /* 0x00000006000e1c82 */ /* 0x000fe80008000000 */
[----:B------:R-:W-:Y:S01]  /*4280*/  @UP1 UMOV UR13, UR5 ;  /* 0x00000005000d1c82 */ /* 0x000fe20008000000 */
[----:B------:R-:W-:Y:S05]  /*4290*/  BRA.U !UP0, `(.L_x_77) ;  /* 0x0000000108a47547 */ /* 0x000fea000b800000 */
[----:B------:R-:W-:Y:S02]  /*42a0*/  UIMAD.WIDE.U32 UR18, UR13, UR47, URZ ;  /* 0x0000002f0d1272a5 */ /* 0x000fe4000f8e00ff */
[----:B------:R-:W-:Y:S02]  /*42b0*/  UIMAD.WIDE.U32 UR26, UR14, UR44, URZ ;  /* 0x0000002c0e1a72a5 */ /* 0x000fe4000f8e00ff */
[----:B------:R-:W-:Y:S02]  /*42c0*/  USEL UR4, UR30, UR41, !UP5 ;  /* 0x000000291e047287 */ /* 0x000fe4000e800000 */
[----:B------:R-:W-:Y:S02]  /*42d0*/  USEL UR7, UR31, UR43, !UP6 ;  /* 0x0000002b1f077287 */ /* 0x000fe4000f000000 */
[----:B-1----:R-:W-:Y:S02]  /*42e0*/  UIMAD.WIDE.U32 UR8, UR4, UR22, URZ ;  /* 0x00000016040872a5 */ /* 0x002fe4000f8e00ff */
[----:B------:R-:W-:Y:S01]  /*42f0*/  UIMAD.WIDE.U32 UR10, UR7, UR22, URZ ;  /* 0x00000016070a72a5 */ /* 0x000fe2000f8e00ff */
[----:B------:R-:W-:Y:S02]  /*4300*/  UMOV UR5, UR19 ;  /* 0x0000001300057c82 */ /* 0x000fe40008000000 */
[----:B------:R-:W-:Y:S03]  /*4310*/  USHF.R.U32.HI UR6, URZ, UR49, UR5 ;  /* 0x00000031ff067299 */ /* 0x000fe60008011605 */
[----:B------:R-:W-:Y:S01]  /*4320*/  UMOV UR5, UR27 ;  /* 0x0000001b00057c82 */ /* 0x000fe20008000000 */
[----:B------:R-:W-:Y:S02]  /*4330*/  USEL UR6, UR13, UR6, !UP5 ;  /* 0x000000060d067287 */ /* 0x000fe4000e800000 */
[----:B------:R-:W-:Y:S03]  /*4340*/  USHF.R.U32.HI UR12, URZ, UR45, UR5 ;  /* 0x0000002dff0c7299 */ /* 0x000fe60008011605 */
[----:B------:R-:W-:Y:S02]  /*4350*/  UMOV UR5, UR9 ;  /* 0x0000000900057c82 */ /* 0x000fe40008000000 */
[----:B------:R-:W-:Y:S03]  /*4360*/  @UP4 USHF.R.U32.HI UR4, URZ, UR23, UR5 ;  /* 0x00000017ff044299 */ /* 0x000fe60008011605 */
[----:B------:R-:W-:Y:S01]  /*4370*/  UMOV UR5, UR11 ;  /* 0x0000000b00057c82 */ /* 0x000fe20008000000 */
[----:B------:R-:W-:Y:S02]  /*4380*/  UIMAD UR4, UR42, UR4, URZ ;  /* 0x000000042a0472a4 */ /* 0x000fe4000f8e02ff */
[----:B------:R-:W-:Y:S02]  /*4390*/  @UP4 USHF.R.U32.HI UR7, URZ, UR23, UR5 ;  /* 0x00000017ff074299 */ /* 0x000fe40008011605 */
[----:B------:R-:W-:Y:S02]  /*43a0*/  UIMAD.WIDE.U32 UR10, UR6, UR22, URZ ;  /* 0x00000016060a72a5 */ /* 0x000fe4000f8e00ff */
[----:B------:R-:W-:Y:S02]  /*43b0*/  USEL UR5, UR14, UR12, !UP6 ;  /* 0x0000000c0e057287 */ /* 0x000fe4000f000000 */
[----:B------:R-:W-:Y:S02]  /*43c0*/  UIMAD UR8, UR42, UR7, URZ ;  /* 0x000000072a0872a4 */ /* 0x000fe4000f8e02ff */
[----:B------:R-:W-:Y:S03]  /*43d0*/  UISETP.GE.AND UP0, UPT, UR6, UR4, UPT ;  /* 0x000000040600728c */ /* 0x000fe6000bf06270 */
[----:B------:R-:W-:Y:S01]  /*43e0*/  UMOV UR4, UR11 ;  /* 0x0000000b00047c82 */ /* 0x000fe20008000000 */
[----:B------:R-:W-:Y:S02]  /*43f0*/  UISETP.GE.OR UP0, UPT, UR5, UR8, UP0 ;  /* 0x000000080500728c */ /* 0x000fe40008706670 */
[----:B------:R-:W-:Y:S02]  /*4400*/  USHF.R.U32.HI UR4, URZ, UR23, UR4 ;  /* 0x00000017ff047299 */ /* 0x000fe40008011604 */
[----:B------:R-:W-:Y:S02]  /*4410*/  UIMAD.WIDE.U32 UR8, UR5, UR22, URZ ;  /* 0x00000016050872a5 */ /* 0x000fe4000f8e00ff */
[----:B------:R-:W-:Y:S04]  /*4420*/  USEL UR10, UR6, UR4, !UP4 ;  /* 0x00000004060a7287 */ /* 0x000fe8000e000000 */
[----:B------:R-:W-:Y:S01]  /*4430*/  UIADD3 UR11, UPT, UPT, -UR10, URZ, URZ ;  /* 0x000000ff0a0b7290 */ /* 0x000fe2000fffe1ff */
[----:B------:R-:W-:Y:S02]  /*4440*/  @!UP0 UMOV UR4, UR9 ;  /* 0x0000000900048c82 */ /* 0x000fe40008000000 */
[----:B------:R-:W-:Y:S02]  /*4450*/  @!UP0 USHF.R.U32.HI UR4, URZ, UR23, UR4 ;  /* 0x00000017ff048299 */ /* 0x000fe40008011604 */
[----:B------:R-:W-:Y:S02]  /*4460*/  UIMAD UR8, UR42, UR11, UR6 ;  /* 0x0000000b2a0872a4 */ /* 0x000fe4000f8e0206 */
[----:B------:R-:W-:Y:S04]  /*4470*/  @!UP0 USEL UR4, UR5, UR4, !UP4 ;  /* 0x0000000405048287 */ /* 0x000fe8000e000000 */
[----:B------:R-:W-:Y:S02]  /*4480*/  @!UP0 UIMAD UR8, UR7, UR8, UR4 ;  /* 0x00000008070882a4 */ /* 0x000fe4000f8e0204 */
[----:B------:R-:W-:Y:S02]  /*4490*/  @!UP0 UIADD3 UR9, UPT, UPT, UR10, -UR4, URZ ;  /* 0x800000040a098290 */ /* 0x000fe4000fffe0ff */
[----:B------:R-:W-:Y:S02]  /*44a0*/  UIADD3 UR4, UPT, UPT, -UR5, URZ, URZ ;  /* 0x000000ff05047290 */ /* 0x000fe4000fffe1ff */
[----:B------:R-:W-:Y:S02]  /*44b0*/  UIADD3 UR7, UPT, UPT, -UR6, URZ, URZ ;  /* 0x000000ff06077290 */ /* 0x000fe4000fffe1ff */
[----:B------:R-:W-:Y:S02]  /*44c0*/  @!UP0 UIMAD UR6, UR9, UR42, UR5 ;  /* 0x0000002a090682a4 */ /* 0x000fe4000f8e0205 */
[----:B------:R-:W-:Y:S02]  /*44d0*/  UIMAD UR14, UR15, UR4, UR14 ;  /* 0x000000040f0e72a4 */ /* 0x000fe4000f8e020e */
[----:B------:R-:W-:Y:S01]  /*44e0*/  UIMAD UR13, UR46, UR7, UR13 ;  /* 0x000000072e0d72a4 */ /* 0x000fe2000f8e020d */
[----:B------:R-:W-:Y:S02]  /*44f0*/  @!UP0 UMOV UR5, UR8 ;  /* 0x0000000800058c82 */ /* 0x000fe40008000000 */
[----:B------:R-:W-:Y:S02]  /*4500*/  UIMAD UR14, UR5, UR15, UR14 ;  /* 0x0000000f050e72a4 */ /* 0x000fe4000f8e020e */
[----:B------:R-:W-:Y:S11]  /*4510*/  UIMAD UR13, UR6, UR46, UR13 ;  /* 0x0000002e060d72a4 */ /* 0x000ff6000f8e020d */
[----:B------:R-:W-:Y:S01]  /*4520*/  @!UPT UIADD3 URZ, UPT, UPT, URZ, URZ, URZ ;  /* 0x000000fffffff290 */ /* 0x000fe2000fffe0ff */
.L_x_77:
[----:B------:R-:W3:Y:S01]  /*4530*/  @!UP2 LDCU.128 UR8, c[0x0][0xb10] ;  /* 0x00016200ff08a7ac */ /* 0x000ee20008000c00 */
[C---:B------:R-:W-:Y:S02]  /*4540*/  ISETP.NE.U32.AND P1, PT, R4.reuse, RZ, PT ;  /* 0x000000ff0400720c */ /* 0x040fe40003f25070 */
[----:B------:R-:W-:Y:S02]  /*4550*/  ISETP.NE.U32.AND P0, PT, R4, RZ, PT ;  /* 0x000000ff0400720c */ /* 0x000fe40003f05070 */
[C---:B------:R-:W-:Y:S02]  /*4560*/  ISETP.NE.AND.EX P1, PT, R5.reuse, RZ, PT, P1 ;  /* 0x000000ff0500720c */ /* 0x040fe40003f25310 */
[----:B------:R-:W-:Y:S01]  /*4570*/  ISETP.NE.AND.EX P0, PT, R5, RZ, PT, P0 ;  /* 0x000000ff0500720c */ /* 0x000fe20003f05300 */
[----:B------:R-:W4:Y:S01]  /*4580*/  @!UP2 LDCU UR5, c[0x0][0xb0c] ;  /* 0x00016180ff05a7ac */ /* 0x000f220008000800 */
[----:B------:R-:W-:Y:S01]  /*4590*/  SHF.L.U32 R9, R15, 0x1f, RZ ;  /* 0x0000001f0f097819 */ /* 0x000fe200000006ff */
[----:B------:R-:W-:Y:S02]  /*45a0*/  USHF.L.U32 UR35, UR16, 0x6, URZ ;  /* 0x0000000610237899 */ /* 0x000fe400080006ff */
[----:B------:R-:W-:Y:S02]  /*45b0*/  USHF.L.U32 UR34, UR20, 0x7, URZ ;  /* 0x0000000714227899 */ /* 0x000fe400080006ff */
[----:B---3--:R-:W-:Y:S07]  /*45c0*/  UIMAD.WIDE.U32 UR6, UR14, UR8, URZ ;  /* 0x000000080e0672a5 */ /* 0x008fee000f8e00ff */
[----:B------:R-:W-:Y:S01]  /*45d0*/  @!UP2 UMOV UR4, UR7 ;  /* 0x000000070004ac82 */ /* 0x000fe20008000000 */
[----:B----4-:R-:W-:Y:S02]  /*45e0*/  @!UP2 UISETP.NE.AND UP0, UPT, UR5, 0x1, UPT ;  /* 0x000000010500a88c */ /* 0x010fe4000bf05270 */
[----:B------:R-:W-:Y:S02]  /*45f0*/  @!UP2 USHF.R.U32.HI UR4, URZ, UR9, UR4 ;  /* 0x00000009ff04a299 */ /* 0x000fe40008011604 */
[----:B------:R-:W-:Y:S02]  /*4600*/  UIMAD.WIDE.U32 UR6, UR13, UR11, URZ ;  /* 0x0000000b0d0672a5 */ /* 0x000fe4000f8e00ff */
[----:B------:R-:W-:Y:S02]  /*4610*/  @!UP2 USEL UR8, UR14, UR4, !UP0 ;  /* 0x000000040e08a287 */ /* 0x000fe4000c000000 */
[----:B------:R-:W-:Y:S03]  /*4620*/  @!UP2 UISETP.NE.AND UP0, UPT, UR10, 0x1, UPT ;  /* 0x000000010a00a88c */ /* 0x000fe6000bf05270 */
[----:B------:R-:W-:Y:S02]  /*4630*/  @!UP2 UMOV UR6, UR7 ;  /* 0x000000070006ac82 */ /* 0x000fe40008000000 */
[----:B------:R-:W3:Y:S02]  /*4640*/  @!UP2 LDCU UR4, c[0x0][0xb20] ;  /* 0x00016400ff04a7ac */ /* 0x000ee40008000800 */
[----:B---3--:R-:W-:Y:S04]  /*4650*/  @!UP2 USHF.R.U32.HI UR6, URZ, UR4, UR6 ;  /* 0x00000004ff06a299 */ /* 0x008fe80008011606 */
[----:B------:R-:W-:Y:S04]  /*4660*/  @!UP2 USEL UR6, UR13, UR6, !UP0 ;  /* 0x000000060d06a287 */ /* 0x000fe8000c000000 */
[----:B------:R-:W-:Y:S02]  /*4670*/  @!UP2 UIADD3 UR4, UPT, UPT, -UR8, UR6, URZ ;  /* 0x000000060804a290 */ /* 0x000fe4000fffe1ff */
[----:B------:R-:W-:Y:S02]  /*4680*/  @!UP2 UIADD3 UR6, UPT, UPT, UR8, -UR6, URZ ;  /* 0x800000060806a290 */ /* 0x000fe4000fffe0ff */
[----:B------:R-:W-:Y:S02]  /*4690*/  @!UP2 UIMAD UR14, UR4, UR5, UR14 ;  /* 0x00000005040ea2a4 */ /* 0x000fe4000f8e020e */
[----:B------:R-:W-:Y:S01]  /*46a0*/  @!UP2 UIMAD UR13, UR6, UR10, UR13 ;  /* 0x0000000a060da2a4 */ /* 0x000fe2000f8e020d */
[----:B------:R-:W-:Y:S11]  /*46b0*/  BRA.U UP3, `(.L_x_78) ;  /* 0x0000000103107547 */ /* 0x000ff6000b800000 */
[----:B------:R-:W-:Y:S04]  /*46c0*/  MOV R6, UR48 ;  /* 0x0000003000067c02 */ /* 0x000fe80008000f00 */
[----:B------:R-:W-:Y:S04]  /*46d0*/  SHF.L.U32 R6, R6, 0x1f, RZ ;  /* 0x0000001f06067819 */ /* 0x000fe800000006ff */
[----:B------:R-:W3:Y:S02]  /*46e0*/  SYNCS.PHASECHK.TRANS64.TRYWAIT P2, [UR21+0x98], R6 ;  /* 0x00009806ff0075a7 */ /* 0x000ee40008041115 */
[----:B---3--:R-:W-:Y:S05]  /*46f0*/  @!P2 BRA `(.L_x_79) ;  /* 0x00000044006ca947 */ /* 0x008fea0003800000 */
.L_x_78:
[----:B------:R-:W-:Y:S05]  /*4700*/  @!P1 BRA `(.L_x_80) ;  /* 0x0000000000309947 */ /* 0x000fea0003800000 */
[----:B------:R-:W-:Y:S01]  /*4710*/  ISETP.NE.U32.AND P1, PT, R2, RZ, PT ;  /* 0x000000ff0200720c */ /* 0x000fe20003f25070 */
[----:B------:R-:W3:Y:S01]  /*4720*/  LDCU.64 UR4, c[0x0][0x358] ;  /* 0x00006b00ff0477ac */ /* 0x000ee20008000a00 */
[----:B------:R-:W-:Y:S02]  /*4730*/  IMAD.MOV.U32 R45, RZ, RZ, 0x1 ;  /* 0x00000001ff2d7424 */ /* 0x000fe400078e00ff */
[----:B------:R-:W-:Y:S11]  /*4740*/  ISETP.NE.AND.EX P1, PT, R3, RZ, PT, P1 ;  /* 0x000000ff0300720c */ /* 0x000ff60003f25310 */
[----:B------:R-:W-:Y:S02]  /*4750*/  @!UPT UIADD3 URZ, UPT, UPT, URZ, URZ, URZ ;  /* 0x000000fffffff290 */ /* 0x000fe4000fffe0ff */
[----:B------:R-:W4:Y:S01]  /*4760*/  @P1 LDC.64 R10, c[0x0][0x888] ;  /* 0x00022200ff0a1b82 */ /* 0x000f220000000a00 */
[----:B--2---:R-:W-:Y:S04]  /*4770*/  @P1 IMAD R0, R4, UR36, RZ ;  /* 0x0000002404001c24 */ /* 0x004fe8000f8e02ff */
[----:B----4-:R-:W-:Y:S04]  /*4780*/  @P1 IMAD.WIDE R10, R0, 0x4, R10 ;  /* 0x00000004000a1825 */ /* 0x010fe800078e020a */
[----:B------:R-:W-:Y:S01]  /*4790*/  HFMA2 R0, -RZ, RZ, 0, 5.9604644775390625e-08 ;  /* 0x00000001ff007431 */ /* 0x000fe200000001ff */
[----:B---3-5:R3:W5:Y:S04]  /*47a0*/  @P1 LDG.E R27, desc[UR4][R10.64] ;  /* 0x000000040a1b1981 */ /* 0x028768000c1e1900 */
[----:B------:R-:W-:Y:S01]  /*47b0*/  @!P1 PRMT R45, R0, 0x7610, R45 ;  /* 0x00007610002d9816 */ /* 0x000fe2000000002d */
[----:B---3--:R-:W4:Y:S06]  /*47c0*/  @!P1 LDC R27, c[0x0][0x880] ;  /* 0x00022000ff1b9b82 */ /* 0x008f2c0000000800 */
.L_x_80:
[----:B----45:R-:W-:Y:S01]  /*47d0*/  @!P0 FSETP.EQ.AND P1, PT, R27, RZ, PT ;  /* 0x000000ff1b00820b */ /* 0x030fe20003f22000 */
[----:B------:R-:W-:Y:S01]  /*47e0*/  @!UPT UIADD3 URZ, UPT, UPT, URZ, URZ, URZ ;  /* 0x000000fffffff290 */ /* 0x000fe2000fffe0ff */
[----:B------:R-:W-:Y:S11]  /*47f0*/  @!P0 BRA `(.L_x_81) ;  /* 0x0000000000188947 */ /* 0x000ff60003800000 */
[----:B------:R-:W-:Y:S02]  /*4800*/  LOP3.LUT P0, RZ, R45, 0xff, RZ, 0xc0, !PT ;  /* 0x000000ff2dff7812 */ /* 0x000fe4000780c0ff */
[----:B------:R-:W-:Y:S04]  /*4810*/  ISETP.NE.U32.AND P1, PT, R2, RZ, PT ;  /* 0x000000ff0200720c */ /* 0x000fe80003f25070 */
[----:B------:R-:W-:Y:S04]  /*4820*/  ISETP.NE.AND.EX P1, PT, R3, RZ, PT, P1 ;  /* 0x000000ff0300720c */ /* 0x000fe80003f25310 */
[----:B------:R-:W-:Y:S03]  /*4830*/  PLOP3.LUT P1, PT, P1, PT, PT, 0x8, 0x80 ;  /* 0x000000000080781c */ /* 0x000fe60000f2e170 */
[----:B------:R-:W-:Y:S11]  /*4840*/  @P0 FSETP.EQ.AND P1, PT, R27, RZ, PT ;  /* 0x000000ff1b00020b */ /* 0x000ff60003f22000 */
[----:B------:R-:W-:Y:S02]  /*4850*/  @!UPT UIADD3 URZ, UPT, UPT, URZ, URZ, URZ ;  /* 0x000000fffffff290 */ /* 0x000fe4000fffe0ff */
.L_x_81:
[----:B------:R-:W3:Y:S01]  /*4860*/  SYNCS.PHASECHK.TRANS64.TRYWAIT P2, [UR21+0x70], R9 ;  /* 0x00007009ff0075a7 */ /* 0x000ee20008041115 */
[----:B------:R-:W-:Y:S04]  /*4870*/  ELECT P0, URZ, PT ;  /* 0x0000000000ff782f */ /* 0x000fe80003800000 */
[----:B------:R-:W-:Y:S11]  /*4880*/  PLOP3.LUT P1, PT, P1, P0, PT, 0xf2, 0x2f ;  /* 0x00000000002f781c */ /* 0x000ff60000f21e72 */
[----:B------:R-:W-:Y:S02]  /*4890*/  @!UPT UIADD3 URZ, UPT, UPT, URZ, URZ, URZ ;  /* 0x000000fffffff290 */ /* 0x000fe4000fffe0ff */
[----:B------:R-:W-:Y:S05]  /*48a0*/  @!P1 IADD3 R8, P0, PT, R16, 0x580, RZ ;  /* 0x0000058010089810 */ /* 0x000fea0007f1e0ff */
[----:B--2---:R-:W-:Y:S01]  /*48b0*/  @!P1 IMAD.X R6, RZ, RZ, R17, P0 ;  /* 0x000000ffff069224 */ /* 0x004fe200000e0611 */
[----:B---3--:R-:W-:Y:S07]  /*48c0*/  @!P2 BRA `(.L_x_82) ;  /* 0x000000440010a947 */ /* 0x008fee0003800000 */
.L_x_171:
[----:B------:R-:W-:Y:S01]  /*48d0*/  @!P1 R2UR UR5, R8 ;  /* 0x00000000080592ca */ /* 0x000fe200000e0000 */
[----:B------:R-:W-:Y:S01]  /*48e0*/  VOTEU.ALL UP0, P1 ;  /* 0x0000000000ff7886 */ /* 0x000fe20000800000 */
[----:B------:R-:W-:Y:S01]  /*48f0*/  @!P1 R2UR UR4, R6 ;  /* 0x00000000060492ca */ /* 0x000fe200000e0000 */
[----:B--2---:R-:W-:Y:S01]  /*4900*/  @!P1 IMAD.MOV.U32 R0, RZ, RZ, 0x1000 ;  /* 0x00001000ff009424 */ /* 0x004fe200078e00ff */
[----:B------:R-:W-:Y:S01]  /*4910*/  UMOV UR6, 0x0 ;  /* 0x0000000000067882 */ /* 0x000fe20000000000 */
[----:B------:R-:W-:Y:S01]  /*4920*/  UMOV UR7, 0x10000000 ;  /* 0x1000000000077882 */ /* 0x000fe20000000000 */
[----:B------:R-:W-:Y:S01]  /*4930*/  @!UP0 UIADD3 UR32, UPT, UPT, UR21, 0x200, URZ ;  /* 0x0000020015208890 */ /* 0x000fe2000fffe0ff */
[----:B------:R-:W-:Y:S01]  /*4940*/  @!P1 IADD3 R8, P0, PT, R16, 0x580, RZ ;  /* 0x0000058010089810 */ /* 0x000fe20007f1e0ff */
[----:B------:R-:W-:Y:S04]  /*4950*/  VOTEU.ALL UP0, P1 ;  /* 0x0000000000ff7886 */ /* 0x000fe80000800000 */
[----:B------:R-:W-:Y:S02]  /*4960*/  @!P1 IMAD.X R6, RZ, RZ, R17, P0 ;  /* 0x000000ffff069224 */ /* 0x000fe400000e0611 */
[----:B------:R-:W-:Y:S02]  /*4970*/  IMAD.U32 R10, RZ, RZ, UR5 ;  /* 0x00000005ff0a7e24 */ /* 0x000fe4000f8e00ff */
[----:B------:R-:W-:Y:S03]  /*4980*/  IMAD.U32 R11, RZ, RZ, UR4 ;  /* 0x00000004ff0b7e24 */ /* 0x000fe6000f8e00ff */
[----:B------:R-:W-:Y:S02]  /*4990*/  @!P1 R2UR UR4, R10 ;  /* 0x000000000a0492ca */ /* 0x000fe400000e0000 */
[----:B------:R-:W-:Y:S11]  /*49a0*/  @!P1 R2UR UR5, R11 ;  /* 0x000000000b0592ca */ /* 0x000ff600000e0000 */
[----:B------:R-:W-:Y:S02]  /*49b0*/  @!UPT UIADD3 URZ, UPT, UPT, URZ, URZ, URZ ;  /* 0x000000fffffff290 */ /* 0x000fe4000fffe0ff */
[----:B------:R2:W-:Y:S01]  /*49c0*/  @!UP0 UTMALDG.3D [UR32], [UR4], desc[UR6] ;  /* 0x00000620040085b4 */ /* 0x0005e20008011000 */
[----:B------:R2:W-:Y:S01]  /*49d0*/  @!P1 SYNCS.ARRIVE.TRANS64.RED.A0TR RZ, [UR21+0x50], R0 ;  /* 0x00005000ffff99a7 */ /* 0x0005e20008300415 */
[----:B------:R-:W-:Y:S01]  /*49e0*/  SYNCS.ARRIVE.TRANS64.RED.A1T0 RZ, [UR40], RZ ;  /* 0x000000ffffff79a7 */ /* 0x000fe20008100428 */
[----:B------:R-:W3:Y:S02]  /*49f0*/  SYNCS.PHASECHK.TRANS64.TRYWAIT P2, [UR21+0x78], R9 ;  /* 0x00007809ff0075a7 */ /* 0x000ee40008041115 */
[----:B--23--:R-:W-:Y:S05]  /*4a00*/  @!P2 BRA `(.L_x_83) ;  /* 0x0000004000d8a947 */ /* 0x00cfea0003800000 */
.L_x_173:
        /* <DEDUP_REMOVED lines=8> */
[----:B------:R-:W-:Y:S01]  /*4a90*/  @!UP0 UIADD3 UR24, UPT, UPT, UR21, 0x1200, URZ ;  /* 0x0000120015188890 */ /* 0x000fe2000fffe0ff */
[----:B------:R-:W-:Y:S01]  /*4aa0*/  VOTEU.ALL UP0, P1 ;  /* 0x0000000000ff7886 */ /* 0x000fe20000800000 */
[----:B------:R-:W-:Y:S01]  /*4ab0*/  UMOV UR27, UR35 ;  /* 0x00000023001b7c82 */ /* 0x000fe20008000000 */
[----:B------:R-:W-:Y:S02]  /*4ac0*/  UMOV UR28, UR36 ;  /* 0x00000024001c7c82 */ /* 0x000fe40008000000 */
[----:B------:R-:W-:Y:S02]  /*4ad0*/  IMAD.U32 R10, RZ, RZ, UR5 ;  /* 0x00000005ff0a7e24 */ /* 0x000fe4000f8e00ff */
[----:B------:R-:W-:Y:S02]  /*4ae0*/  IMAD.U32 R11, RZ, RZ, UR4 ;  /* 0x00000004ff0b7e24 */ /* 0x000fe4000f8e00ff */
[----:B------:R-:W-:Y:S01]  /*4af0*/  @!P1 IMAD.X R6, RZ, RZ, R17, P0 ;  /* 0x000000ffff069224 */ /* 0x000fe200000e0611 */
        /* <DEDUP_REMOVED lines=8> */
.L_x_175:
[----:B------:R-:W-:Y:S01]  /*4b80*/  @!P1 R2UR UR5, R8 ;  /* 0x00000000080592ca */ /* 0x000fe200000e0000 */
[----:B------:R-:W-:Y:S01]  /*4b90*/  VOTEU.ALL UP0, P1 ;  /* 0x0000000000ff7886 */ /* 0x000fe20000800000 */
[----:B------:R-:W-:Y:S01]  /*4ba0*/  @!P1 R2UR UR4, R6 ;  /* 0x00000000060492ca */ /* 0x000fe200000e0000 */
[----:B--2---:R-:W-:Y:S01]  /*4bb0*/  @!P1 IMAD.MOV.U32 R0, RZ, RZ, 0x1000 ;  /* 0x00001000ff009424 */ /* 0x004fe200078e00ff */
[----:B------:R-:W-:Y:S01]  /*4bc0*/  UMOV UR6, 0x0 ;  /* 0x0000000000067882 */ /* 0x000fe20000000000 */
[----:B------:R-:W-:Y:S01]  /*4bd0*/  UMOV UR7, 0x10000000 ;  /* 0x1000000000077882 */ /* 0x000fe20000000000 */
[----:B------:R-:W-:Y:S01]  /*4be0*/  @!UP0 UIADD3 UR18, UPT, UPT, UR34, 0x40, URZ ;  /* 0x0000004022128890 */ /* 0x000fe2000fffe0ff */
[----:B------:R-:W-:Y:S01]  /*4bf0*/  VIADD R14, R14, 0x1 ;  /* 0x000000010e0e7836 */ /* 0x000fe20000000000 */
[----:B------:R-:W-:Y:S01]  /*4c00*/  @!UP0 UIADD3 UR16, UPT, UPT, UR21, 0x2200, URZ ;  /* 0x0000220015108890 */ /* 0x000fe2000fffe0ff */
[----:B------:R-:W-:Y:S01]  /*4c10*/  VOTEU.ALL UP0, P1 ;  /* 0x0000000000ff7886 */ /* 0x000fe20000800000 */
[----:B------:R-:W-:Y:S01]  /*4c20*/  UMOV UR19, UR35 ;  /* 0x0000002300137c82 */ /* 0x000fe20008000000 */
[----:B------:R-:W-:Y:S02]  /*4c30*/  UMOV UR20, UR36 ;  /* 0x0000002400147c82 */ /* 0x000fe40008000000 */
        /* <DEDUP_REMOVED lines=10> */
.L_x_177:
[----:B------:R-:W-:Y:S01]  /*4ce0*/  @!P1 IADD3 R6, P0, PT, R16, 0x580, RZ ;  /* 0x0000058010069810 */ /* 0x000fe20007f1e0ff */
[----:B------:R-:W-:Y:S01]  /*4cf0*/  VOTEU.ALL UP0, P1 ;  /* 0x0000000000ff7886 */ /* 0x000fe20000800000 */
[----:B------:R-:W-:Y:S01]  /*4d00*/  UMOV UR6, 0x0 ;  /* 0x0000000000067882 */ /* 0x000fe20000000000 */
[----:B------:R-:W-:Y:S01]  /*4d10*/  UMOV UR7, 0x10000000 ;  /* 0x1000000000077882 */ /* 0x000fe20000000000 */
[----:B------:R-:W-:Y:S01]  /*4d20*/  @!P1 R2UR UR5, R6 ;  /* 0x00000000060592ca */ /* 0x000fe200000e0000 */
[----:B--2---:R-:W-:Y:S01]  /*4d30*/  @!P1 IMAD.X R0, RZ, RZ, R17, P0 ;  /* 0x000000ffff009224 */ /* 0x004fe200000e0611 */
[----:B------:R-:W-:Y:S01]  /*4d40*/  @!UP0 UIADD3 UR10, UPT, UPT, UR34, 0x60, URZ ;  /* 0x00000060220a8890 */ /* 0x000fe2000fffe0ff */
[----:B------:R-:W-:Y:S01]  /*4d50*/  R2UR UR18, R47 ;  /* 0x000000002f1272ca */ /* 0x000fe200000e0000 */
[----:B------:R-:W-:Y:S01]  /*4d60*/  @!UP0 UIADD3 UR8, UPT, UPT, UR21, 0x3200, URZ ;  /* 0x0000320015088890 */ /* 0x000fe2000fffe0ff */
[----:B------:R-:W-:Y:S01]  /*4d70*/  R2UR UR16, R48 ;  /* 0x00000000301072ca */ /* 0x000fe200000e0000 */
[----:B------:R-:W-:Y:S01]  /*4d80*/  @!UP0 UIADD3 UR9, UPT, UPT, UR21, 0x68, URZ ;  /* 0x0000006815098890 */ /* 0x000fe2000fffe0ff */
[----:B------:R-:W-:Y:S01]  /*4d90*/  @!P1 R2UR UR4, R0 ;  /* 0x00000000000492ca */ /* 0x000fe200000e0000 */
[----:B------:R-:W-:Y:S01]  /*4da0*/  VOTEU.ALL UP0, P1 ;  /* 0x0000000000ff7886 */ /* 0x000fe20000800000 */
[----:B------:R-:W-:Y:S01]  /*4db0*/  UMOV UR11, UR35 ;  /* 0x00000023000b7c82 */ /* 0x000fe20008000000 */
[----:B------:R-:W-:Y:S01]  /*4dc0*/  UMOV UR12, UR36 ;  /* 0x00000024000c7c82 */ /* 0x000fe20008000000 */
[C---:B------:R-:W-:Y:S01]  /*4dd0*/  ISETP.NE.AND P0, PT, R14.reuse, 0x2, PT ;  /* 0x000000020e00780c */ /* 0x040fe20003f05270 */
[----:B------:R-:W-:Y:S01]  /*4de0*/  UPLOP3.LUT UP3, UPT, UPT, UPT, UPT, 0x80, 0x8 ;  /* 0x000000000008789c */ /* 0x000fe20003f6f070 */
[----:B------:R-:W-:Y:S01]  /*4df0*/  IMAD.U32 R8, RZ, RZ, UR5 ;  /* 0x00000005ff087e24 */ /* 0x000fe2000f8e00ff */
[----:B------:R-:W-:Y:S01]  /*4e00*/  LOP3.LUT R15, R15, 0x1, RZ, 0x3c, !PT ;  /* 0x000000010f0f7812 */ /* 0x000fe200078e3cff */
[----:B------:R-:W-:Y:S01]  /*4e10*/  UMOV UR36, UR29 ;  /* 0x0000001d00247c82 */ /* 0x000fe20008000000 */
[----:B------:R-:W-:Y:S01]  /*4e20*/  SEL R0, RZ, 0x1, P0 ;  /* 0x00000001ff007807 */ /* 0x000fe20000000000 */
[----:B------:R-:W-:Y:S01]  /*4e30*/  UIADD3 UR20, UPT, UPT, UR13, UR18, URZ ;  /* 0x000000120d147290 */ /* 0x000fe2000fffe0ff */
[----:B------:R-:W-:Y:S01]  /*4e40*/  SEL R14, R14, RZ, P0 ;  /* 0x000000ff0e0e7207 */ /* 0x000fe20000000000 */
[----:B------:R-:W-:Y:S01]  /*4e50*/  UIADD3 UR16, UPT, UPT, UR14, UR16, URZ ;  /* 0x000000100e107290 */ /* 0x000fe2000fffe0ff */
[----:B------:R-:W-:Y:S01]  /*4e60*/  IMAD.U32 R9, RZ, RZ, UR4 ;  /* 0x00000004ff097e24 */ /* 0x000fe2000f8e00ff */
[----:B------:R-:W-:Y:S02]  /*4e70*/  @!P1 R2UR UR4, R8 ;  /* 0x00000000080492ca */ /* 0x000fe400000e0000 */
[----:B------:R-:W-:Y:S02]  /*4e80*/  LOP3.LUT R13, R13, R0, RZ, 0x3c, !PT ;  /* 0x000000000d0d7212 */ /* 0x000fe400078e3cff */
[----:B------:R-:W-:Y:S11]  /*4e90*/  @!P1 R2UR UR5, R9 ;  /* 0x00000000090592ca */ /* 0x000ff600000e0000 */
[----:B------:R-:W-:Y:S02]  /*4ea0*/  @!UPT UIADD3 URZ, UPT, UPT, URZ, URZ, URZ ;  /* 0x000000fffffff290 */ /* 0x000fe4000fffe0ff */
[----:B------:R2:W-:Y:S01]  /*4eb0*/  @!UP0 UTMALDG.3D [UR8], [UR4], desc[UR6] ;  /* 0x00000608040085b4 */ /* 0x0005e20008011000 */
[----:B------:R2:W-:Y:S01]  /*4ec0*/  @!P1 SYNCS.ARRIVE.TRANS64.RED.A0TR RZ, [UR21+0x68], R7 ;  /* 0x00006807ffff99a7 */ /* 0x0005e20008300415 */
[----:B------:R-:W-:Y:S01]  /*4ed0*/  SYNCS.ARRIVE.TRANS64.RED.A1T0 RZ, [UR37], RZ ;  /* 0x000000ffffff79a7 */ /* 0x000fe20008100425 */
[----:B------:R-:W-:Y:S05]  /*4ee0*/  BRA.U UP1, `(.L_x_86) ;  /* 0xfffffff101707547 */ /* 0x000fea000b83ffff */
[----:B------:R-:W-:-:S04]  /*4ef0*/  SHF.L.U32 R2, R15, 0x1f, RZ ;  /* 0x0000001f0f027819 */ /* 0x000fc800000006ff */
[----:B------:R-:W3:Y:S02]  /*4f00*/  SYNCS.PHASECHK.TRANS64.TRYWAIT P0, [UR21+0x70], R2 ;  /* 0x00007002ff0075a7 */ /* 0x000ee40008001115 */
[----:B---3--:R-:W-:Y:S05]  /*4f10*/  @!P0 BRA `(.L_x_87) ;  /* 0x0000003c00dc8947 */ /* 0x008fea0003800000 */
.L_x_179:
[----:B------:R-:W4:Y:S02]  /*4f20*/  SYNCS.PHASECHK.TRANS64.TRYWAIT P0, [UR21+0x78], R2 ;  /* 0x00007802ff0075a7 */ /* 0x000f240008001115 */
[----:B----4-:R-:W-:Y:S05]  /*4f30*/  @!P0 BRA `(.L_x_88) ;  /* 0x0000003c00ec8947 */ /* 0x010fea0003800000 */
.L_x_181:
[----:B------:R-:W4:Y:S02]  /*4f40*/  SYNCS.PHASECHK.TRANS64.TRYWAIT P0, [UR21+0x80], R2 ;  /* 0x00008002ff0075a7 */ /* 0x000f240008001115 */
[----:B----4-:R-:W-:Y:S05]  /*4f50*/  @!P0 BRA `(.L_x_89) ;  /* 0x0000003c00fc8947 */ /* 0x010fea0003800000 */
.L_x_183:
[----:B---3--:R-:W-:-:S07]  /*4f60*/  MOV R0, UR21 ;  /* 0x0000001500007c02 */ /* 0x008fce0008000f00 */
.L_x_90:
[----:B---3--:R-:W-:-:S04]  /*4f70*/  SHF.L.U32 R2, R15, 0x1f, RZ ;  /* 0x0000001f0f027819 */ /* 0x008fc800000006ff */
[----:B------:R3:W4:Y:S03]  /*4f80*/  SYNCS.PHASECHK.TRANS64.TRYWAIT P0, [R0+URZ+0x88], R2 ;  /* 0x00008802000075a7 */ /* 0x00072600080011ff */
[----:B----4-:R-:W-:Y:S05]  /*4f90*/  @!P0 NANOSLEEP.SYNCS 0x989680 ;  /* 0x009896800000895d */ /* 0x010fea0003900000 */
[----:B------:R-:W4:Y:S02]  /*4fa0*/  @!P0 SYNCS.PHASECHK.TRANS64 P0, [R0+URZ+0x88], R2 ;  /* 0x00008802000085a7 */ /* 0x000f2400080010ff */
[----:B-12-4-:R-:W-:Y:S05]  /*4fb0*/  @P0 EXIT ;  /* 0x000000000000094d */ /* 0x016fea0003800000 */
[----:B------:R-:W-:Y:S05]  /*4fc0*/  BRA `(.L_x_90) ;  /* 0xfffffffc00e87947 */ /* 0x000fea000383ffff */
.L_x_75:
[----:B------:R-:W-:-:S06]  /*4fd0*/  UISETP.GE.AND UP0, UPT, UR17, 0x4, UPT ;  /* 0x000000041100788c */ /* 0x000fcc000bf06270 */
[----:B------:R-:W-:-:S13]  /*4fe0*/  PLOP3.LUT P0, PT, PT, PT, UP0, 0x80, 0x8 ;  /* 0x000000000008781c */ /* 0x000fda0003f0f008 */
[----:B------:R-:W-:Y:S05]  /*4ff0*/  @!P0 EXIT ;  /* 0x000000000000894d */ /* 0x000fea0003800000 */
[----:B------:R-:W1:Y:S08]  /*5000*/  S2UR UR4, SR_CgaCtaId ;  /* 0x00000000000479c3 */ /* 0x000e700000008800 */
[----:B------:R-:W-:Y:S01]  /*5010*/  BAR.SYNC.DEFER_BLOCKING 0x6, 0xa0 ;  /* 0x0182800000007b1d */ /* 0x000fe20000010000 */
[C---:B------:R-:W-:Y:S01]  /*5020*/  IMAD.SHL.U32 R3, R57.reuse, 0x20, RZ ;  /* 0x0000002039037824 */ /* 0x040fe200078e00ff */
[----:B------:R-:W-:Y:S01]  /*5030*/  SHF.R.U32.HI R4, RZ, 0x1, R57 ;  /* 0x00000001ff047819 */ /* 0x000fe20000011639 */
[C---:B------:R-:W-:Y:S01]  /*5040*/  IMAD.SHL.U32 R2, R57.reuse, 0x10, RZ ;  /* 0x0000001039027824 */ /* 0x040fe200078e00ff */
[C---:B------:R-:W-:Y:S01]  /*5050*/  LOP3.LUT P0, RZ, R57.reuse, 0x4, RZ, 0xc0, !PT ;  /* 0x0000000439ff7812 */ /* 0x040fe2000780c0ff */
[----:B------:R-:W-:Y:S01]  /*5060*/  IMAD.U32 R23, R57, 0x10000, RZ ;  /* 0x0001000039177824 */ /* 0x000fe200078e00ff */
[----:B------:R-:W-:-:S02]  /*5070*/  UMOV UR44, 0x400 ;  /* 0x00000400002c7882 */ /* 0x000fc40000000000 */
[----:B------:R-:W2:Y:S01]  /*5080*/  LDC.64 R42, c[0x0][0x8b0] ;  /* 0x00022c00ff2a7b82 */ /* 0x000ea20000000a00 */
[----:B------:R-:W-:Y:S01]  /*5090*/  LOP3.LUT R5, R3, 0xc0, RZ, 0xc0, !PT ;  /* 0x000000c003057812 */ /* 0x000fe200078ec0ff */
[----:B------:R-:W-:Y:S01]  /*50a0*/  IMAD.SHL.U32 R44, R57, 0x4, RZ ;  /* 0x00000004392c7824 */ /* 0x000fe200078e00ff */
[----:B------:R-:W-:Y:S01]  /*50b0*/  LOP3.LUT R2, R2, 0x600, RZ, 0xc0, !PT ;  /* 0x0000060002027812 */ /* 0x000fe200078ec0ff */
[----:B------:R-:W-:Y:S01]  /*50c0*/  IMAD.MOV.U32 R56, RZ, RZ, 0x20 ;  /* 0x00000020ff387424 */ /* 0x000fe200078e00ff */
[----:B------:R-:W-:Y:S01]  /*50d0*/  LOP3.LUT R4, R5, 0x8, R4, 0xf8, !PT ;  /* 0x0000000805047812 */ /* 0x000fe200078ef804 */
[----:B------:R-:W-:Y:S01]  /*50e0*/  IMAD.MOV.U32 R55, RZ, RZ, 0x1 ;  /* 0x00000001ff377424 */ /* 0x000fe200078e00ff */
[--C-:B------:R-:W-:Y:S01]  /*50f0*/  LOP3.LUT R2, R2, 0x20, R3.reuse, 0xf8, !PT ;  /* 0x0000002002027812 */ /* 0x100fe200078ef803 */
[----:B------:R-:W3:Y:S01]  /*5100*/  LDC.64 R40, c[0x0][0x8a8] ;  /* 0x00022a00ff287b82 */ /* 0x000ee20000000a00 */
[----:B------:R-:W-:Y:S01]  /*5110*/  LOP3.LUT R23, R23, 0x600000, RZ, 0xc0, !PT ;  /* 0x0060000017177812 */ /* 0x000fe200078ec0ff */
[----:B------:R-:W-:Y:S01]  /*5120*/  IMAD.MOV.U32 R22, RZ, RZ, RZ ;  /* 0x000000ffff167224 */ /* 0x000fe200078e00ff */
[----:B------:R-:W-:Y:S01]  /*5130*/  LOP3.LUT R44, R4, 0x18, R44, 0x78, !PT ;  /* 0x00000018042c7812 */ /* 0x000fe200078e782c */
[----:B------:R-:W-:Y:S01]  /*5140*/  IMAD.MOV.U32 R54, RZ, RZ, RZ ;  /* 0x000000ffff367224 */ /* 0x000fe200078e00ff */
[----:B------:R-:W-:-:S02]  /*5150*/  LOP3.LUT R2, R2, 0x100, R3, 0xf8, !PT ;  /* 0x0000010002027812 */ /* 0x000fc400078ef803 */
[----:B------:R-:W-:Y:S02]  /*5160*/  CS2R R52, SRZ ;  /* 0x0000000000347805 */ /* 0x000fe4000001ff00 */
[----:B------:R-:W-:Y:S01]  /*5170*/  LOP3.LUT R57, R57, 0x60, RZ, 0xc0, !PT ;  /* 0x0000006039397812 */ /* 0x000fe200078ec0ff */
[----:B-1----:R-:W-:Y:S01]  /*5180*/  ULEA UR44, UR4, UR44, 0x18 ;  /* 0x0000002c042c7291 */ /* 0x002fe2000f8ec0ff */
[----:B------:R-:W-:Y:S01]  /*5190*/  LOP3.LUT R44, R2, R44, RZ, 0xfc, !PT ;  /* 0x0000002c022c7212 */ /* 0x000fe200078efcff */
[----:B------:R-:W1:Y:S01]  /*51a0*/  LDCU UR59, c[0x0][0x370] ;  /* 0x00006e00ff3b77ac */ /* 0x000e620008000800 */
[----:B------:R-:W-:Y:S01]  /*51b0*/  SEL R56, R56, 0xffffffe0, !P0 ;  /* 0xffffffe038387807 */ /* 0x000fe20004000000 */
[----:B------:R-:W-:Y:S01]  /*51c0*/  UIADD3 UR4, UPT, UPT, UR44, 0x200, URZ ;  /* 0x000002002c047890 */ /* 0x000fe2000fffe0ff */
[----:B------:R-:W4:Y:S04]  /*51d0*/  LDCU UR43, c[0x0][0xb0c] ;  /* 0x00016180ff2b77ac */ /* 0x000f280008000800 */
[----:B------:R-:W1:Y:S01]  /*51e0*/  LDS R0, [UR44+0x150] ;  /* 0x0001502cff007984 */ /* 0x000e620008000800 */
[----:B------:R-:W-:Y:S01]  /*51f0*/  IMAD.U32 R50, RZ, RZ, UR4 ;  /* 0x00000004ff327e24 */ /* 0x000fe2000f8e00ff */
[----:B------:R-:W1:Y:S01]  /*5200*/  LDCU UR39, c[0x0][0xb30] ;  /* 0x00016600ff2777ac */ /* 0x000e620008000800 */
[----:B------:R-:W1:Y:S01]  /*5210*/  LDCU.64 UR56, c[0x0][0x888] ;  /* 0x00011100ff3877ac */ /* 0x000e620008000a00 */
[----:B------:R-:W1:Y:S01]  /*5220*/  LDCU.64 UR40, c[0x0][0xb28] ;  /* 0x00016500ff2877ac */ /* 0x000e620008000a00 */
[----:B------:R-:W1:Y:S01]  /*5230*/  LDCU.64 UR62, c[0x0][0x890] ;  /* 0x00011200ff3e77ac */ /* 0x000e620008000a00 */
[----:B------:R-:W1:Y:S01]  /*5240*/  LDCU.128 UR52, c[0x0][0xb10] ;  /* 0x00016200ff3477ac */ /* 0x000e620008000c00 */
[----:B------:R-:W1:Y:S01]  /*5250*/  LDCU UR58, c[0x0][0x374] ;  /* 0x00006e80ff3a77ac */ /* 0x000e620008000800 */
[----:B------:R-:W-:Y:S01]  /*5260*/  UMOV UR47, URZ ;  /* 0x000000ff002f7c82 */ /* 0x000fe20008000000 */
[----:B------:R-:W-:Y:S01]  /*5270*/  UMOV UR46, URZ ;  /* 0x000000ff002e7c82 */ /* 0x000fe20008000000 */
[----:B-1234-:R-:W-:-:S07]  /*5280*/  IMAD.IADD R23, R0, 0x1, R23 ;  /* 0x0000000100177824 */ /* 0x01efce00078e0217 */
.L_x_134:
[C---:B------:R-:W-:Y:S02]  /*5290*/  LEA R3, R52.reuse, UR44, 0x3 ;  /* 0x0000002c34037c11 */ /* 0x040fe4000f8e18ff */
[----:B------:R-:W-:Y:S02]  /*52a0*/  SHF.L.U32 R0, R53, 0x1f, RZ ;  /* 0x0000001f35007819 */ /* 0x000fe400000006ff */
[----:B-1----:R-:W-:Y:S02]  /*52b0*/  LEA R4, R52, UR44, 0x4 ;  /* 0x0000002c34047c11 */ /* 0x002fe4000f8e20ff */
[----:B------:R-:W1:Y:S02]  /*52c0*/  SYNCS.PHASECHK.TRANS64.TRYWAIT P0, [R3+URZ+0xa0], R0 ;  /* 0x0000a000030075a7 */ /* 0x000e6400080011ff */
[----:B-12---:R-:W-:Y:S05]  /*52d0*/  @!P0 BRA `(.L_x_91) ;  /* 0x0000003c00348947 */ /* 0x006fea0003800000 */
.L_x_184:
        /* <DEDUP_REMOVED lines=8> */
[----:B--2---:R-:W-:Y:S11]  /*5360*/  LOP3.LUT P0, RZ, R6, 0x1, RZ, 0xc0, !PT ;  /* 0x0000000106ff7812 */ /* 0x004ff6000780c0ff */
[----:B------:R-:W-:Y:S02]  /*5370*/  @!UPT UIADD3 URZ, UPT, UPT, URZ, URZ, URZ ;  /* 0x000000fffffff290 */ /* 0x000fe4000fffe0ff */
[----:B---3--:R-:W-:Y:S01]  /*5380*/  VOTEU.ANY UP1, P0 ;  /* 0x0000000000ff7886 */ /* 0x008fe20000020100 */
[----:B------:R-:W-:Y:S01]  /*5390*/  PLOP3.LUT P0, PT, PT, PT, UP1, 0x80, 0x8 ;  /* 0x000000000008781c */ /* 0x000fe20003f0f018 */
[----:B------:R-:W-:Y:S11]  /*53a0*/  UP2UR UR61, UPR, URZ, 0x2 ;  /* 0x00000002ff3d7883 */ /* 0x000ff60008000000 */
[----:B------:R-:W-:Y:S01]  /*53b0*/  @!UPT UIADD3 URZ, UPT, UPT, URZ, URZ, URZ ;  /* 0x000000fffffff290 */ /* 0x000fe2000fffe0ff */
[----:B-1----:R-:W-:Y:S02]  /*53c0*/  @P0 SHF.R.U32.HI R0, RZ, 0x10, R5 ;  /* 0x00000010ff000819 */ /* 0x002fe40000011605 */
        /* <DEDUP_REMOVED lines=12> */
[----:B------:R-:W2:Y:S01]  /*5490*/  LDCU UR12, c[0x0][0xb20] ;  /* 0x00016400ff0c77ac */ /* 0x000ea20008000800 */
[----:B------:R-:W-:Y:S02]  /*54a0*/  UIMAD.WIDE.U32 UR4, UR58, UR55, URZ ;  /* 0x000000373a0472a5 */ /* 0x000fe4000f8e00ff */
[----:B------:R-:W-:Y:S02]  /*54b0*/  UIMAD.WIDE.U32 UR6, UR59, UR52, URZ ;  /* 0x000000343b0672a5 */ /* 0x000fe4000f8e00ff */
[----:B------:R-:W-:Y:S02]  /*54c0*/  UISETP.NE.AND UP0, UPT, UR54, 0x1, UPT ;  /* 0x000000013600788c */ /* 0x000fe4000bf05270 */
[----:B------:R-:W-:Y:S02]  /*54d0*/  UIMAD.WIDE.U32 UR8, UR37, UR55, URZ ;  /* 0x00000037250872a5 */ /* 0x000fe4000f8e00ff */
[----:B------:R-:W-:Y:S02]  /*54e0*/  UIMAD.WIDE.U32 UR10, UR38, UR52, URZ ;  /* 0x00000034260a72a5 */ /* 0x000fe4000f8e00ff */
[----:B------:R-:W-:Y:S02]  /*54f0*/  UISETP.NE.AND UP1, UPT, UR43, 0x1, UPT ;  /* 0x000000012b00788c */ /* 0x000fe4000bf25270 */
[----:B------:R-:W-:Y:S01]  /*5500*/  UISETP.NE.AND UP2, UPT, UR42, 0x1, UPT ;  /* 0x000000012a00788c */ /* 0x000fe2000bf45270 */
[----:B------:R-:W-:Y:S02]  /*5510*/  UMOV UR4, UR5 ;  /* 0x0000000500047c82 */ /* 0x000fe40008000000 */
[----:B--2---:R-:W-:Y:S03]  /*5520*/  USHF.R.U32.HI UR5, URZ, UR12, UR4 ;  /* 0x0000000cff057299 */ /* 0x004fe60008011604 */
[----:B------:R-:W-:Y:S02]  /*5530*/  UMOV UR4, UR7 ;  /* 0x0000000700047c82 */ /* 0x000fe40008000000 */
[----:B------:R-:W-:Y:S02]  /*5540*/  USHF.R.U32.HI UR7, URZ, UR53, UR4 ;  /* 0x00000035ff077299 */ /* 0x000fe40008011604 */
[----:B------:R-:W-:Y:S02]  /*5550*/  USEL UR4, UR58, UR5, !UP0 ;  /* 0x000000053a047287 */ /* 0x000fe4000c000000 */
[----:B------:R-:W-:Y:S01]  /*5560*/  USEL UR7, UR59, UR7, !UP1 ;  /* 0x000000073b077287 */ /* 0x000fe2000c800000 */
[----:B------:R-:W-:Y:S01]  /*5570*/  UMOV UR5, UR9 ;  /* 0x0000000900057c82 */ /* 0x000fe20008000000 */
[----:B------:R-:W-:Y:S02]  /*5580*/  UIMAD.WIDE.U32 UR8, UR4, UR40, URZ ;  /* 0x00000028040872a5 */ /* 0x000fe4000f8e00ff */
[----:B------:R-:W-:Y:S03]  /*5590*/  USHF.R.U32.HI UR6, URZ, UR12, UR5 ;  /* 0x0000000cff067299 */ /* 0x000fe60008011605 */
[----:B------:R-:W-:Y:S01]  /*55a0*/  UMOV UR5, UR11 ;  /* 0x0000000b00057c82 */ /* 0x000fe20008000000 */
[----:B------:R-:W-:Y:S02]  /*55b0*/  UIMAD.WIDE.U32 UR10, UR7, UR40, URZ ;  /* 0x00000028070a72a5 */ /* 0x000fe4000f8e00ff */
[----:B------:R-:W-:Y:S02]  /*55c0*/  USHF.R.U32.HI UR12, URZ, UR53, UR5 ;  /* 0x00000035ff0c7299 */ /* 0x000fe40008011605 */
[----:B------:R-:W-:Y:S01]  /*55d0*/  USEL UR6, UR37, UR6, !UP0 ;  /* 0x0000000625067287 */ /* 0x000fe2000c000000 */
[----:B------:R-:W-:Y:S02]  /*55e0*/  UMOV UR5, UR9 ;  /* 0x0000000900057c82 */ /* 0x000fe40008000000 */
[----:B------:R-:W-:Y:S01]  /*55f0*/  UMOV UR10, UR11 ;  /* 0x0000000b000a7c82 */ /* 0x000fe20008000000 */
[----:B------:R-:W-:Y:S02]  /*5600*/  @UP2 USHF.R.U32.HI UR4, URZ, UR41, UR5 ;  /* 0x00000029ff042299 */ /* 0x000fe40008011605 */
[----:B------:R-:W-:Y:S02]  /*5610*/  @UP2 USHF.R.U32.HI UR7, URZ, UR41, UR10 ;  /* 0x00000029ff072299 */ /* 0x000fe4000801160a */
[----:B------:R-:W-:Y:S02]  /*5620*/  UIMAD UR4, UR42, UR4, URZ ;  /* 0x000000042a0472a4 */ /* 0x000fe4000f8e02ff */
        /* <DEDUP_REMOVED lines=8> */
[----:B------:R-:W-:Y:S02]  /*56b0*/  USEL UR11, UR6, UR4, !UP2 ;  /* 0x00000004060b7287 */ /* 0x000fe4000d000000 */
[----:B------:R-:W-:Y:S02]  /*56c0*/  UIADD3 UR8, UPT, UPT, -UR5, URZ, URZ ;  /* 0x000000ff05087290 */ /* 0x000fe4000fffe1ff */
[----:B------:R-:W-:Y:S01]  /*56d0*/  UIADD3 UR10, UPT, UPT, -UR11, URZ, URZ ;  /* 0x000000ff0b0a7290 */ /* 0x000fe2000fffe1ff */
[----:B------:R-:W-:Y:S01]  /*56e0*/  @!UP0 UMOV UR4, UR9 ;  /* 0x0000000900048c82 */ /* 0x000fe20008000000 */
[----:B------:R-:W-:Y:S02]  /*56f0*/  UIADD3 UR9, UPT, UPT, -UR6, URZ, URZ ;  /* 0x000000ff06097290 */ /* 0x000fe4000fffe1ff */
[----:B------:R-:W-:Y:S02]  /*5700*/  @!UP0 USHF.R.U32.HI UR4, URZ, UR41, UR4 ;  /* 0x00000029ff048299 */ /* 0x000fe40008011604 */
[----:B------:R-:W-:Y:S02]  /*5710*/  UIMAD UR10, UR42, UR10, UR6 ;  /* 0x0000000a2a0a72a4 */ /* 0x000fe4000f8e0206 */
[----:B------:R-:W-:Y:S04]  /*5720*/  @!UP0 USEL UR4, UR5, UR4, !UP2 ;  /* 0x0000000405048287 */ /* 0x000fe8000d000000 */
[----:B------:R-:W-:Y:S02]  /*5730*/  @!UP0 UIMAD UR10, UR7, UR10, UR4 ;  /* 0x0000000a070a82a4 */ /* 0x000fe4000f8e0204 */
[----:B------:R-:W-:Y:S02]  /*5740*/  @!UP0 UIADD3 UR11, UPT, UPT, UR11, -UR4, URZ ;  /* 0x800000040b0b8290 */ /* 0x000fe4000fffe0ff */
[----:B------:R-:W-:Y:S02]  /*5750*/  UIMAD UR7, UR43, UR8, UR38 ;  /* 0x000000082b0772a4 */ /* 0x000fe4000f8e0226 */
[----:B------:R-:W-:Y:S02]  /*5760*/  @!UP0 UIMAD UR6, UR11, UR42, UR5 ;  /* 0x0000002a0b0682a4 */ /* 0x000fe4000f8e0205 */
[----:B------:R-:W-:Y:S01]  /*5770*/  UIMAD UR4, UR54, UR9, UR37 ;  /* 0x00000009360472a4 */ /* 0x000fe2000f8e0225 */
[----:B------:R-:W-:Y:S02]  /*5780*/  @!UP0 UMOV UR5, UR10 ;  /* 0x0000000a00058c82 */ /* 0x000fe40008000000 */
[----:B------:R-:W-:Y:S02]  /*5790*/  UIMAD UR38, UR5, UR43, UR7 ;  /* 0x0000002b052672a4 */ /* 0x000fe4000f8e0207 */
[----:B------:R-:W-:Y:S11]  /*57a0*/  UIMAD UR37, UR6, UR54, UR4 ;  /* 0x00000036062572a4 */ /* 0x000ff6000f8e0204 */
[----:B------:R-:W-:Y:S01]  /*57b0*/  @!UPT UIADD3 URZ, UPT, UPT, URZ, URZ, URZ ;  /* 0x000000fffffff290 */ /* 0x000fe2000fffe0ff */
.L_x_92:
[----:B------:R-:W-:Y:S01]  /*57c0*/  UISETP.NE.AND UP0, UPT, UR39, 0x1, UPT ;  /* 0x000000012700788c */ /* 0x000fe2000bf05270 */
[----:B------:R-:W-:Y:S01]  /*57d0*/  LOP3.LUT P0, RZ, R50, 0x1b0, RZ, 0xc0, !PT ;  /* 0x000001b032ff7812 */ /* 0x000fe2000780c0ff */
[----:B------:R-:W-:Y:S01]  /*57e0*/  USHF.L.U32 UR50, UR16, 0x6, URZ ;  /* 0x0000000610327899 */ /* 0x000fe200080006ff */
[----:B------:R-:W-:Y:S01]  /*57f0*/  BSSY.RECONVERGENT B6, `(.L_x_93) ;  /* 0x0000034000067945 */ /* 0x000fe20003800200 */
[----:B------:R-:W-:Y:S01]  /*5800*/  USHF.L.U32 UR49, UR20, 0x7, URZ ;  /* 0x0000000714317899 */ /* 0x000fe200080006ff */
[----:B------:R-:W-:Y:S06]  /*5810*/  IADD3 R52, PT, PT, R52, 0x1, RZ ;  /* 0x0000000134347810 */ /* 0x000fec0007ffe0ff */
[----:B------:R-:W2:Y:S01]  /*5820*/  @!UP0 LDCU.128 UR12, c[0x0][0xb10] ;  /* 0x00016200ff0c87ac */ /* 0x000ea20008000c00 */
[----:B------:R-:W3:Y:S01]  /*5830*/  @!UP0 LDCU UR5, c[0x0][0xb0c] ;  /* 0x00016180ff0587ac */ /* 0x000ee20008000800 */
[----:B------:R-:W4:Y:S01]  /*5840*/  @!UP0 LDCU UR10, c[0x0][0xb20] ;  /* 0x00016400ff0a87ac */ /* 0x000f220008000800 */
[----:B--2---:R-:W-:Y:S02]  /*5850*/  UIMAD.WIDE.U32 UR8, UR38, UR12, URZ ;  /* 0x0000000c260872a5 */ /* 0x004fe4000f8e00ff */
[----:B------:R-:W-:Y:S02]  /*5860*/  UIMAD.WIDE.U32 UR6, UR37, UR15, URZ ;  /* 0x0000000f250672a5 */ /* 0x000fe4000f8e00ff */
[----:B------:R-:W-:Y:S03]  /*5870*/  @!UP0 UISETP.NE.AND UP1, UPT, UR14, 0x1, UPT ;  /* 0x000000010e00888c */ /* 0x000fe6000bf25270 */
[----:B------:R-:W-:Y:S01]  /*5880*/  @!UP0 UMOV UR4, UR9 ;  /* 0x0000000900048c82 */ /* 0x000fe20008000000 */
[----:B---3--:R-:W-:Y:S02]  /*5890*/  @!UP0 UISETP.NE.AND UP2, UPT, UR5, 0x1, UPT ;  /* 0x000000010500888c */ /* 0x008fe4000bf45270 */
[----:B------:R-:W-:Y:S01]  /*58a0*/  @!UP0 USHF.R.U32.HI UR4, URZ, UR13, UR4 ;  /* 0x0000000dff048299 */ /* 0x000fe20008011604 */
[----:B------:R-:W-:Y:S02]  /*58b0*/  @!UP0 UMOV UR6, UR7 ;  /* 0x0000000700068c82 */ /* 0x000fe40008000000 */
[----:B----4-:R-:W-:Y:S02]  /*58c0*/  @!UP0 USHF.R.U32.HI UR6, URZ, UR10, UR6 ;  /* 0x0000000aff068299 */ /* 0x010fe40008011606 */
[----:B------:R-:W-:Y:S02]  /*58d0*/  @!UP0 USEL UR7, UR38, UR4, !UP2 ;  /* 0x0000000426078287 */ /* 0x000fe4000d000000 */
[----:B------:R-:W-:Y:S04]  /*58e0*/  @!UP0 USEL UR6, UR37, UR6, !UP1 ;  /* 0x0000000625068287 */ /* 0x000fe8000c800000 */
[----:B------:R-:W-:Y:S02]  /*58f0*/  @!UP0 UIADD3 UR4, UPT, UPT, -UR7, UR6, URZ ;  /* 0x0000000607048290 */ /* 0x000fe4000fffe1ff */
[----:B------:R-:W-:Y:S02]  /*5900*/  @!UP0 UIADD3 UR6, UPT, UPT, UR7, -UR6, URZ ;  /* 0x8000000607068290 */ /* 0x000fe4000fffe0ff */
[----:B------:R-:W-:Y:S02]  /*5910*/  @!UP0 UIMAD UR38, UR4, UR5, UR38 ;  /* 0x00000005042682a4 */ /* 0x000fe4000f8e0226 */
[----:B------:R-:W-:Y:S01]  /*5920*/  @!UP0 UIMAD UR37, UR6, UR14, UR37 ;  /* 0x0000000e062582a4 */ /* 0x000fe2000f8e0225 */
[----:B------:R-:W-:Y:S11]  /*5930*/  @!P0 BRA `(.L_x_94) ;  /* 0x00000000007c8947 */ /* 0x000ff60003800000 */
[----:B------:R-:W2:Y:S01]  /*5940*/  LDCU.64 UR8, c[0x4][0x80] ;  /* 0x01001000ff0877ac */ /* 0x000ea20008000a00 */
[----:B------:R-:W-:Y:S01]  /*5950*/  MOV R2, 0x0 ;  /* 0x0000000000027802 */ /* 0x000fe20000000f00 */
[----:B------:R-:W-:Y:S02]  /*5960*/  HFMA2 R12, -RZ, RZ, 0, 5.9604644775390625e-08 ;  /* 0x00000001ff0c7431 */ /* 0x000fe400000001ff */
[----:B------:R-:W-:Y:S01]  /*5970*/  IMAD.MOV.U32 R8, RZ, RZ, 0x70 ;  /* 0x00000070ff087424 */ /* 0x000fe200078e00ff */
[----:B------:R3:W4:Y:S01]  /*5980*/  LDC.64 R14, c[0x4][R2] ;  /* 0x01000000020e7b82 */ /* 0x0007220000000a00 */
[----:B------:R-:W1:Y:S01]  /*5990*/  LDCU.64 UR6, c[0x4][0x88] ;  /* 0x01001100ff0677ac */ /* 0x000e620008000a00 */
[----:B------:R-:W-:Y:S01]  /*59a0*/  IMAD.MOV.U32 R13, RZ, RZ, RZ ;  /* 0x000000ffff0d7224 */ /* 0x000fe200078e00ff */
[----:B------:R-:W1:Y:S01]  /*59b0*/  LDCU.64 UR4, c[0x4][0x8] ;  /* 0x01000100ff0477ac */ /* 0x000e620008000a00 */
[----:B--2---:R-:W-:Y:S01]  /*59c0*/  MOV R5, UR9 ;  /* 0x0000000900057c02 */ /* 0x004fe20008000f00 */
[----:B------:R-:W-:Y:S01]  /*59d0*/  IMAD.U32 R4, RZ, RZ, UR8 ;  /* 0x00000008ff047e24 */ /* 0x000fe2000f8e00ff */
[----:B-1----:R-:W-:Y:S01]  /*59e0*/  MOV R7, UR7 ;  /* 0x0000000700077c02 */ /* 0x002fe20008000f00 */
[----:B------:R-:W-:Y:S01]  /*59f0*/  IMAD.U32 R6, RZ, RZ, UR6 ;  /* 0x00000006ff067e24 */ /* 0x000fe2000f8e00ff */
[----:B------:R-:W-:Y:S01]  /*5a00*/  MOV R11, UR5 ;  /* 0x00000005000b7c02 */ /* 0x000fe20008000f00 */
[----:B------:R-:W-:Y:S02]  /*5a10*/  IMAD.U32 R10, RZ, RZ, UR4 ;  /* 0x00000004ff0a7e24 */ /* 0x000fe4000f8e00ff */
[----:B------:R-:W-:Y:S07]  /*5a20*/  LEPC R20, `(.L_x_95) ;  /* 0x000000001014794e */ /* 0x000fee0000000000 */
[----:B---345:R-:W-:Y:S05]  /*5a30*/  CALL.ABS.NOINC R14 ;  /* 0x000000000e007343 */ /* 0x038fea0003c00000 */
.L_x_95:
[----:B------:R-:W1:Y:S01]  /*5a40*/  LDCU.64 UR8, c[0x4][0x80] ;  /* 0x01001000ff0877ac */ /* 0x000e620008000a00 */
[----:B------:R-:W2:Y:S01]  /*5a50*/  LDC.64 R2, c[0x4][R2] ;  /* 0x0100000002027b82 */ /* 0x000ea20000000a00 */
[----:B------:R-:W-:Y:S02]  /*5a60*/  HFMA2 R12, -RZ, RZ, 0, 5.9604644775390625e-08 ;  /* 0x00000001ff0c7431 */ /* 0x000fe400000001ff */
[----:B------:R-:W-:Y:S02]  /*5a70*/  IMAD.MOV.U32 R8, RZ, RZ, 0x70 ;  /* 0x00000070ff087424 */ /* 0x000fe400078e00ff */
[----:B------:R-:W-:Y:S01]  /*5a80*/  IMAD.MOV.U32 R13, RZ, RZ, RZ ;  /* 0x000000ffff0d7224 */ /* 0x000fe200078e00ff */
[----:B------:R-:W3:Y:S01]  /*5a90*/  LDCU.64 UR6, c[0x4][0x88] ;  /* 0x01001100ff0677ac */ /* 0x000ee20008000a00 */
[----:B------:R-:W4:Y:S01]  /*5aa0*/  LDCU.64 UR4, c[0x4][0x8] ;  /* 0x01000100ff0477ac */ /* 0x000f220008000a00 */
[----:B-1----:R-:W-:Y:S02]  /*5ab0*/  MOV R4, UR8 ;  /* 0x0000000800047c02 */ /* 0x002fe40008000f00 */
[----:B------:R-:W-:Y:S02]  /*5ac0*/  MOV R5, UR9 ;  /* 0x0000000900057c02 */ /* 0x000fe40008000f00 */
[----:B---3--:R-:W-:Y:S01]  /*5ad0*/  MOV R7, UR7 ;  /* 0x0000000700077c02 */ /* 0x008fe20008000f00 */
[----:B------:R-:W-:Y:S01]  /*5ae0*/  IMAD.U32 R6, RZ, RZ, UR6 ;  /* 0x00000006ff067e24 */ /* 0x000fe2000f8e00ff */
[----:B----4-:R-:W-:Y:S01]  /*5af0*/  MOV R11, UR5 ;  /* 0x00000005000b7c02 */ /* 0x010fe20008000f00 */
[----:B------:R-:W-:Y:S02]  /*5b00*/  IMAD.U32 R10, RZ, RZ, UR4 ;  /* 0x00000004ff0a7e24 */ /* 0x000fe4000f8e00ff */
[----:B------:R-:W-:Y:S07]  /*5b10*/  LEPC R20, `(.L_x_94) ;  /* 0x000000001014794e */ /* 0x000fee0000000000 */
[----:B--2---:R-:W-:Y:S05]  /*5b20*/  CALL.ABS.NOINC R2 ;  /* 0x0000000002007343 */ /* 0x004fea0003c00000 */
.L_x_94:
[----:B------:R-:W-:Y:S05]  /*5b30*/  BSYNC.RECONVERGENT B6 ;  /* 0x0000000000067941 */ /* 0x000fea0003800200 */
.L_x_93:
[----:B------:R-:W-:Y:S01]  /*5b40*/  R2UR UR4, R49 ;  /* 0x00000000310472ca */ /* 0x000fe200000e0000 */
[----:B------:R-:W-:Y:S01]  /*5b50*/  UISETP.NE.U32.AND UP0, UPT, UR62, URZ, UPT ;  /* 0x000000ff3e00728c */ /* 0x000fe2000bf05070 */
[----:B------:R-:W-:Y:S02]  /*5b60*/  ISETP.NE.U32.AND P4, PT, R42, RZ, PT ;  /* 0x000000ff2a00720c */ /* 0x000fe40003f85070 */
[----:B------:R-:W-:Y:S01]  /*5b70*/  ISETP.NE.U32.AND P2, PT, RZ, UR56, PT ;  /* 0x00000038ff007c0c */ /* 0x000fe2000bf45070 */
[----:B------:R-:W-:Y:S01]  /*5b80*/  UISETP.NE.AND.EX UP1, UPT, UR63, URZ, UPT, UP0 ;  /* 0x000000ff3f00728c */ /* 0x000fe2000bf25300 */
[----:B------:R-:W-:Y:S01]  /*5b90*/  ISETP.NE.AND.EX P4, PT, R43, RZ, PT, P4 ;  /* 0x000000ff2b00720c */ /* 0x000fe20003f85340 */
[----:B------:R-:W-:Y:S01]  /*5ba0*/  UPLOP3.LUT UP0, UPT, UPT, UPT, UPT, 0x40, 0x4 ;  /* 0x000000000004789c */ /* 0x000fe20003f0e870 */
[----:B------:R-:W-:Y:S05]  /*5bb0*/  ISETP.NE.AND.EX P2, PT, RZ, UR57, PT, P2 ;  /* 0x00000039ff007c0c */ /* 0x000fea000bf45320 */
[----:B------:R-:W-:Y:S06]  /*5bc0*/  UISETP.NE.AND UP2, UPT, UR4, URZ, UPT ;  /* 0x000000ff0400728c */ /* 0x000fec000bf45270 */
[----:B------:R-:W-:Y:S05]  /*5bd0*/  PLOP3.LUT P1, PT, PT, PT, UP2, 0x80, 0x8 ;  /* 0x000000000008781c */ /* 0x000fea0003f2f028 */
[----:B------:R-:W-:Y:S06]  /*5be0*/  @UP2 UPLOP3.LUT UP0, UPT, UPT, UPT, UP1, 0x80, 0x8 ;  /* 0x000000000008289c */ /* 0x000fec0003f0f010 */
[----:B------:R-:W-:Y:S01]  /*5bf0*/  PLOP3.LUT P0, PT, PT, PT, UP0, 0x80, 0x8 ;  /* 0x000000000008781c */ /* 0x000fe20003f0f008 */
[----:B------:R-:W-:Y:S01]  /*5c00*/  @!UPT UIADD3 URZ, UPT, UPT, URZ, URZ, URZ ;  /* 0x000000fffffff290 */ /* 0x000fe2000fffe0ff */
[----:B------:R-:W-:Y:S11]  /*5c10*/  BRA.U !UP1, `(.L_x_96) ;  /* 0x00000001093c7547 */ /* 0x000ff6000b800000 */
[----:B------:R-:W-:Y:S01]  /*5c20*/  UISETP.NE.U32.AND UP0, UPT, UR56, URZ, UPT ;  /* 0x000000ff3800728c */ /* 0x000fe2000bf05070 */
[----:B-1----:R-:W-:Y:S01]  /*5c30*/  HFMA2 R0, -RZ, RZ, 0, 5.9604644775390625e-08 ;  /* 0x00000001ff007431 */ /* 0x002fe200000001ff */
[----:B------:R-:W1:Y:S01]  /*5c40*/  LDCU.64 UR8, c[0x0][0x358] ;  /* 0x00006b00ff0877ac */ /* 0x000e620008000a00 */
[----:B------:R-:W-:Y:S01]  /*5c50*/  IMAD.MOV.U32 R45, RZ, RZ, 0x1 ;  /* 0x00000001ff2d7424 */ /* 0x000fe200078e00ff */
[----:B------:R-:W-:Y:S06]  /*5c60*/  UISETP.NE.AND.EX UP0, UPT, UR57, URZ, UPT, UP0 ;  /* 0x000000ff3900728c */ /* 0x000fec000bf05300 */
[----:B------:R-:W-:Y:S05]  /*5c70*/  PLOP3.LUT P3, PT, PT, PT, UP0, 0x80, 0x8 ;  /* 0x000000000008781c */ /* 0x000fea0003f6f008 */
[----:B------:R-:W2:Y:S01]  /*5c80*/  @UP0 LDCU.64 UR4, c[0x0][0x888] ;  /* 0x00011100ff0407ac */ /* 0x000ea20008000a00 */
[----:B------:R-:W-:Y:S07]  /*5c90*/  @UP0 UIMAD UR6, UR36, UR62, URZ ;  /* 0x0000003e240602a4 */ /* 0x000fee000f8e02ff */
[----:B------:R-:W-:Y:S01]  /*5ca0*/  @!P3 PRMT R45, R0, 0x7610, R45 ;  /* 0x00007610002db816 */ /* 0x000fe2000000002d */
[----:B--2---:R-:W-:Y:S06]  /*5cb0*/  @UP0 UIMAD.WIDE UR4, UR6, 0x4, UR4 ;  /* 0x00000004060408a5 */ /* 0x004fec000f8e0204 */
[----:B------:R-:W-:Y:S01]  /*5cc0*/  IMAD.U32 R2, RZ, RZ, UR4 ;  /* 0x00000004ff027e24 */ /* 0x000fe2000f8e00ff */
[----:B------:R-:W-:Y:S04]  /*5cd0*/  MOV R3, UR5 ;  /* 0x0000000500037c02 */ /* 0x000fe80008000f00 */
[----:B------:R-:W2:Y:S01]  /*5ce0*/  @!UP0 LDCU UR4, c[0x0][0x880] ;  /* 0x00011000ff0487ac */ /* 0x000ea20008000800 */
[----:B-1---5:R3:W5:Y:S02]  /*5cf0*/  @P3 LDG.E R27, desc[UR8][R2.64] ;  /* 0x00000008021b3981 */ /* 0x022764000c1e1900 */
[----:B--23--:R-:W-:Y:S02]  /*5d00*/  @!P3 IMAD.U32 R27, RZ, RZ, UR4 ;  /* 0x00000004ff1bbe24 */ /* 0x00cfe4000f8e00ff */
.L_x_96:
[----:B------:R-:W-:Y:S05]  /*5d10*/  @!P4 BRA `(.L_x_97) ;  /* 0x000000000024c947 */ /* 0x000fea0003800000 */
[----:B------:R-:W-:Y:S01]  /*5d20*/  ISETP.NE.U32.AND P3, PT, R40, RZ, PT ;  /* 0x000000ff2800720c */ /* 0x000fe20003f65070 */
[----:B------:R-:W2:Y:S03]  /*5d30*/  LDCU.64 UR4, c[0x0][0x358] ;  /* 0x00006b00ff0477ac */ /* 0x000ea60008000a00 */
[----:B------:R-:W-:Y:S11]  /*5d40*/  ISETP.NE.AND.EX P3, PT, R41, RZ, PT, P3 ;  /* 0x000000ff2900720c */ /* 0x000ff60003f65330 */
[----:B------:R-:W-:Y:S02]  /*5d50*/  @!UPT UIADD3 URZ, UPT, UPT, URZ, URZ, URZ ;  /* 0x000000fffffff290 */ /* 0x000fe4000fffe0ff */
[----:B------:R-:W3:Y:S01]  /*5d60*/  @P3 LDC.64 R2, c[0x0][0x8a8] ;  /* 0x00022a00ff023b82 */ /* 0x000ee20000000a00 */
[----:B-1----:R-:W-:Y:S04]  /*5d70*/  @P3 IMAD R0, R42, UR36, RZ ;  /* 0x000000242a003c24 */ /* 0x002fe8000f8e02ff */
[----:B---3--:R-:W-:Y:S05]  /*5d80*/  @P3 IMAD.WIDE R2, R0, 0x4, R2 ;  /* 0x0000000400023825 */ /* 0x008fea00078e0202 */
[----:B--2--5:R2:W5:Y:S02]  /*5d90*/  @P3 LDG.E R24, desc[UR4][R2.64] ;  /* 0x0000000402183981 */ /* 0x024564000c1e1900 */
[----:B--2---:R-:W3:Y:S02]  /*5da0*/  @!P3 LDC R24, c[0x0][0x8a0] ;  /* 0x00022800ff18bb82 */ /* 0x004ee40000000800 */
.L_x_97:
[----:B-----5:R-:W-:Y:S01]  /*5db0*/  FSETP.NEU.AND P3, PT, R27, RZ, PT ;  /* 0x000000ff1b00720b */ /* 0x020fe20003f6d000 */
[----:B------:R-:W-:Y:S01]  /*5dc0*/  IMAD.SHL.U32 R62, R44, 0x2, RZ ;  /* 0x000000022c3e7824 */ /* 0x000fe200078e00ff */
[----:B------:R-:W-:Y:S01]  /*5dd0*/  SEL R4, RZ, 0xffffffff, P2 ;  /* 0xffffffffff047807 */ /* 0x000fe20001000000 */
[----:B------:R-:W-:Y:S01]  /*5de0*/  BSSY B1, `(.L_x_98) ;  /* 0x0000036000017945 */ /* 0x000fe20003800000 */
[----:B------:R-:W-:Y:S01]  /*5df0*/  @P1 LOP3.LUT P2, RZ, R45, 0xff, RZ, 0xc0, !PT ;  /* 0x000000ff2dff1812 */ /* 0x000fe2000784c0ff */
[----:B------:R-:W-:Y:S01]  /*5e00*/  VIADD R60, R62, UR44 ;  /* 0x0000002c3e3c7c36 */ /* 0x000fe20008000000 */
[----:B-1----:R-:W-:Y:S01]  /*5e10*/  @P1 SEL R0, RZ, 0xffffffff, P3 ;  /* 0xffffffffff001807 */ /* 0x002fe20001800000 */
[----:B------:R-:W-:Y:S01]  /*5e20*/  IMAD.MOV.U32 R63, RZ, RZ, 0x1 ;  /* 0x00000001ff3f7424 */ /* 0x000fe200078e00ff */
[----:B------:R-:W-:Y:S01]  /*5e30*/  LOP3.LUT R55, R55, 0x1, RZ, 0x3c, !PT ;  /* 0x0000000137377812 */ /* 0x000fe200078e3cff */
[----:B------:R-:W-:Y:S01]  /*5e40*/  IMAD.MOV.U32 R61, RZ, RZ, RZ ;  /* 0x000000ffff3d7224 */ /* 0x000fe200078e00ff */
[----:B------:R-:W-:Y:S02]  /*5e50*/  @P0 SEL R0, R4, R0, !P2 ;  /* 0x0000000004000207 */ /* 0x000fe40005000000 */
[----:B------:R-:W-:Y:S02]  /*5e60*/  CS2R R38, SRZ ;  /* 0x0000000000267805 */ /* 0x000fe4000001ff00 */
[----:B------:R-:W-:Y:S02]  /*5e70*/  LEA R26, R22, UR44, 0x3 ;  /* 0x0000002c161a7c11 */ /* 0x000fe4000f8e18ff */
[----:B------:R-:W-:Y:S02]  /*5e80*/  CS2R R36, SRZ ;  /* 0x0000000000247805 */ /* 0x000fe4000001ff00 */
[----:B------:R-:W-:Y:S02]  /*5e90*/  @P1 LOP3.LUT R0, R0, 0x1, RZ, 0xc0, !PT ;  /* 0x0000000100001812 */ /* 0x000fe400078ec0ff */
[----:B------:R-:W-:Y:S02]  /*5ea0*/  CS2R R30, SRZ ;  /* 0x00000000001e7805 */ /* 0x000fe4000001ff00 */
[----:B------:R-:W-:Y:S02]  /*5eb0*/  SHF.L.U32 R2, R54, 0x1f, RZ ;  /* 0x0000001f36027819 */ /* 0x000fe400000006ff */
[----:B------:R-:W-:Y:S02]  /*5ec0*/  CS2R R28, SRZ ;  /* 0x00000000001c7805 */ /* 0x000fe4000001ff00 */
[----:B------:R-:W-:Y:S01]  /*5ed0*/  ISETP.NE.U32.OR P5, PT, R0, 0x1, !P1 ;  /* 0x000000010000780c */ /* 0x000fe20004fa5470 */
[----:B------:R-:W-:Y:S01]  /*5ee0*/  IMAD.IADD R59, R56, 0x1, R60 ;  /* 0x00000001383b7824 */ /* 0x000fe200078e023c */
[----:B------:R-:W-:Y:S02]  /*5ef0*/  PLOP3.LUT P2, PT, PT, PT, UP1, 0x80, 0x8 ;  /* 0x000000000008781c */ /* 0x000fe40003f4f018 */
[----:B------:R-:W-:Y:S02]  /*5f00*/  LEA.HI R25, R22, R22, RZ, 0x1 ;  /* 0x0000001616197211 */ /* 0x000fe400078f08ff */
[----:B------:R-:W-:Y:S02]  /*5f10*/  LOP3.LUT P4, R51, R45, 0xff, RZ, 0xc0, !PT ;  /* 0x000000ff2d337812 */ /* 0x000fe4000788c0ff */
[----:B------:R-:W-:Y:S02]  /*5f20*/  SEL R3, RZ, 0xffffffff, P3 ;  /* 0xffffffffff037807 */ /* 0x000fe40001800000 */
[----:B------:R-:W-:Y:S03]  /*5f30*/  P2R R58, PR, RZ, 0x20 ;  /* 0x00000020ff3a7803 */ /* 0x000fe60000000000 */
[----:B------:R-:W-:Y:S02]  /*5f40*/  @P5 SHF.L.U32 R0, R55, 0x1f, RZ ;  /* 0x0000001f37005819 */ /* 0x000fe400000006ff */
[----:B------:R-:W-:Y:S02]  /*5f50*/  @P2 SEL R3, R4, R3, !P4 ;  /* 0x0000000304032207 */ /* 0x000fe40006000000 */
[----:B------:R1:W2:Y:S02]  /*5f60*/  @P5 SYNCS.PHASECHK.TRANS64.TRYWAIT P1, [UR44+0x50], R0 ;  /* 0x00005000ff0055a7 */ /* 0x0002a4000802112c */
[----:B------:R-:W-:Y:S04]  /*5f70*/  LOP3.LUT R3, R3, 0x1, RZ, 0xc0, !PT ;  /* 0x0000000103037812 */ /* 0x000fe800078ec0ff */
[----:B------:R-:W-:Y:S04]  /*5f80*/  ISETP.NE.U32.AND P2, PT, R3, 0x1, PT ;  /* 0x000000010300780c */ /* 0x000fe80003f45070 */
[----:B------:R-:W-:Y:S01]  /*5f90*/  P2R R64, PR, RZ, 0x4 ;  /* 0x00000004ff407803 */ /* 0x000fe20000000000 */
[----:B------:R4:W3:Y:S01]  /*5fa0*/  SYNCS.PHASECHK.TRANS64.TRYWAIT P0, [R26+URZ+0xc0], R2 ;  /* 0x0000c0021a0075a7 */ /* 0x0008e200080011ff */
[C---:B-1----:R-:W-:Y:S01]  /*5fb0*/  IMAD.SHL.U32 R0, R25.reuse, 0x40, RZ ;  /* 0x0000004019007824 */ /* 0x042fe200078e00ff */
[----:B------:R-:W-:Y:S04]  /*5fc0*/  LOP3.LUT R25, R25, 0xffe, RZ, 0xc0, !PT ;  /* 0x00000ffe19197812 */ /* 0x000fe800078ec0ff */
[----:B------:R-:W-:Y:S01]  /*5fd0*/  LOP3.LUT R0, R0, 0xffffff80, RZ, 0xc0, !PT ;  /* 0xffffff8000007812 */ /* 0x000fe200078ec0ff */
[----:B------:R-:W-:Y:S04]  /*5fe0*/  IMAD.IADD R25, R22, 0x1, -R25 ;  /* 0x0000000116197824 */ /* 0x000fe800078e0a19 */
[----:B------:R-:W-:Y:S04]  /*5ff0*/  IMAD.IADD R0, R23, 0x1, R0 ;  /* 0x0000000117007824 */ /* 0x000fe800078e0200 */
[----:B------:R-:W-:Y:S01]  /*6000*/  IMAD R25, R25, 0x100000, R0 ;  /* 0x0010000019197824 */ /* 0x000fe200078e0200 */
[----:B--2---:R-:W-:Y:S01]  /*6010*/  @P5 SEL R63, RZ, 0x1, !P1 ;  /* 0x00000001ff3f5807 */ /* 0x004fe20004800000 */
[----:B----4-:R-:W-:Y:S06]  /*6020*/  @!P5 BRA `(.L_x_99) ;  /* 0x000000000044d947 */ /* 0x010fec0003800000 */
[----:B------:R-:W-:Y:S01]  /*6030*/  IMAD.MOV.U32 R38, RZ, RZ, RZ ;  /* 0x000000ffff267224 */ /* 0x000fe200078e00ff */
[----:B------:R-:W-:Y:S01]  /*6040*/  ISETP.NE.AND P1, PT, R63, RZ, PT ;  /* 0x000000ff3f00720c */ /* 0x000fe20003f25270 */
[----:B------:R-:W-:Y:S01]  /*6050*/  BSSY B0, `(.L_x_100) ;  /* 0x0000008000007945 */ /* 0x000fe20003800000 */
[----:B------:R-:W-:Y:S02]  /*6060*/  CS2R R30, SRZ ;  /* 0x00000000001e7805 */ /* 0x000fe4000001ff00 */
[----:B------:R-:W-:Y:S02]  /*6070*/  CS2R R28, SRZ ;  /* 0x00000000001c7805 */ /* 0x000fe4000001ff00 */
[----:B------:R-:W-:Y:S07]  /*6080*/  CS2R R36, SRZ ;  /* 0x0000000000247805 */ /* 0x000fee000001ff00 */
[----:B------:R-:W-:Y:S05]  /*6090*/  @P1 BRA `(.L_x_101) ;  /* 0x00000000000c1947 */ /* 0x000fea0003800000 */
[----:B------:R-:W-:Y:S04]  /*60a0*/  SHF.L.U32 R3, R55, 0x1f, RZ ;  /* 0x0000001f37037819 */ /* 0x000fe800000006ff */
[----:B------:R-:W1:Y:S02]  /*60b0*/  SYNCS.PHASECHK.TRANS64.TRYWAIT P1, [UR44+0x50], R3 ;  /* 0x00005003ff0075a7 */ /* 0x000e64000802112c */
[----:B-1----:R-:W-:Y:S05]  /*60c0*/  @!P1 BRA `(.L_x_102) ;  /* 0x0000002c00cc9947 */ /* 0x002fea0003800000 */
.L_x_101:
[----:B------:R-:W-:Y:S05]  /*60d0*/  BSYNC B0 ;  /* 0x0000000000007941 */ /* 0x000fea0003800000 */
.L_x_100:
[----:B------:R-:W-:Y:S01]  /*60e0*/  ISETP.NE.AND P1, PT, R64, RZ, PT ;  /* 0x000000ff4000720c */ /* 0x000fe20003f25270 */
[----:B------:R-:W-:Y:S11]  /*60f0*/  HFMA2 R61, -RZ, RZ, 0, 5.9604644775390625e-08 ;  /* 0x00000001ff3d7431 */ /* 0x000ff600000001ff */
[----:B------:R-:W-:Y:S01]  /*6100*/  @!UPT UIADD3 URZ, UPT, UPT, URZ, URZ, URZ ;  /* 0x000000fffffff290 */ /* 0x000fe2000fffe0ff */
[----:B------:R-:W-:Y:S05]  /*6110*/  @P1 WARPSYNC.ALL ;  /* 0x0000000000001948 */ /* 0x000fea0003800000 */
[----:B------:R2:W4:Y:S04]  /*6120*/  @P1 LDSM.16.M88.4 R28, [R62+UR44+0x200] ;  /* 0x0002002c3e1c183b */ /* 0x0005280008000200 */
[----:B------:R2:W1:Y:S02]  /*6130*/  @P1 LDSM.16.M88.4 R36, [R59+0x200] ;  /* 0x000200003b24183b */ /* 0x0004640000000200 */
.L_x_99:
[----:B------:R-:W-:Y:S05]  /*6140*/  BSYNC B1 ;  /* 0x0000000000017941 */ /* 0x000fea0003800000 */
.L_x_98:
[----:B-1----:R-:W-:Y:S04]  /*6150*/  SHF.R.U32.HI R0, RZ, 0x15, R25 ;  /* 0x00000015ff007819 */ /* 0x002fe80000011619 */
[----:B------:R-:W-:Y:S01]  /*6160*/  LOP3.LUT P1, RZ, R0, 0x3, R46, 0x48, !PT ;  /* 0x0000000300ff7812 */ /* 0x000fe2000782482e */
[----:B------:R-:W-:Y:S01]  /*6170*/  @!UPT UIADD3 URZ, UPT, UPT, URZ, URZ, URZ ;  /* 0x000000fffffff290 */ /* 0x000fe2000fffe0ff */
[----:B---3--:R-:W-:Y:S11]  /*6180*/  @P0 BRA `(.L_x_103) ;  /* 0x0000000000080947 */ /* 0x008ff60003800000 */
[----:B------:R-:W1:Y:S02]  /*6190*/  SYNCS.PHASECHK.TRANS64.TRYWAIT P0, [R26+URZ+0xc0], R2 ;  /* 0x0000c0021a0075a7 */ /* 0x000e6400080011ff */
[----:B-1----:R-:W-:Y:S05]  /*61a0*/  @!P0 BRA `(.L_x_104) ;  /* 0x0000002c00ac8947 */ /* 0x002fea0003800000 */
.L_x_103:
[----:B------:R-:W-:Y:S05]  /*61b0*/  @!P1 BRA `(.L_x_105) ;  /* 0x0000000000409947 */ /* 0x000fea0003800000 */
[----:B------:R-:W3:Y:S01]  /*61c0*/  LDCU.64 UR8, c[0x4][0x70] ;  /* 0x01000e00ff0877ac */ /* 0x000ee20008000a00 */
[----:B------:R-:W-:Y:S01]  /*61d0*/  MOV R3, 0x0 ;  /* 0x0000000000037802 */ /* 0x000fe20000000f00 */
[----:B------:R-:W-:Y:S02]  /*61e0*/  HFMA2 R12, -RZ, RZ, 0, 5.9604644775390625e-08 ;  /* 0x00000001ff0c7431 */ /* 0x000fe400000001ff */
[----:B------:R-:W-:Y:S02]  /*61f0*/  IMAD.MOV.U32 R8, RZ, RZ, 0x192 ;  /* 0x00000192ff087424 */ /* 0x000fe400078e00ff */
[----:B------:R-:W-:Y:S01]  /*6200*/  IMAD.MOV.U32 R13, RZ, RZ, RZ ;  /* 0x000000ffff0d7224 */ /* 0x000fe200078e00ff */
[----:B------:R-:W5:Y:S01]  /*6210*/  LDCU.64 UR6, c[0x4][0x78] ;  /* 0x01000f00ff0677ac */ /* 0x000f620008000a00 */
[----:B-1----:R-:W1:Y:S01]  /*6220*/  LDC.64 R2, c[0x4][R3] ;  /* 0x0100000003027b82 */ /* 0x002e620000000a00 */
[----:B------:R-:W2:Y:S01]  /*6230*/  LDCU.64 UR4, c[0x4][0x10] ;  /* 0x01000200ff0477ac */ /* 0x000ea20008000a00 */
[----:B---3--:R-:W-:Y:S01]  /*6240*/  MOV R5, UR9 ;  /* 0x0000000900057c02 */ /* 0x008fe20008000f00 */
[----:B------:R-:W-:Y:S01]  /*6250*/  IMAD.U32 R4, RZ, RZ, UR8 ;  /* 0x00000008ff047e24 */ /* 0x000fe2000f8e00ff */
[----:B-----5:R-:W-:Y:S01]  /*6260*/  MOV R7, UR7 ;  /* 0x0000000700077c02 */ /* 0x020fe20008000f00 */
[----:B------:R-:W-:Y:S01]  /*6270*/  IMAD.U32 R6, RZ, RZ, UR6 ;  /* 0x00000006ff067e24 */ /* 0x000fe2000f8e00ff */
[----:B--2---:R-:W-:Y:S01]  /*6280*/  MOV R11, UR5 ;  /* 0x00000005000b7c02 */ /* 0x004fe20008000f00 */
[----:B------:R-:W-:Y:S02]  /*6290*/  IMAD.U32 R10, RZ, RZ, UR4 ;  /* 0x00000004ff0a7e24 */ /* 0x000fe4000f8e00ff */
[----:B------:R-:W-:Y:S07]  /*62a0*/  LEPC R20, `(.L_x_105) ;  /* 0x000000001014794e */ /* 0x000fee0000000000 */
[----:B-1--4-:R-:W-:Y:S05]  /*62b0*/  CALL.ABS.NOINC R2 ;  /* 0x0000000002007343 */ /* 0x012fea0003c00000 */
.L_x_105:
[----:B------:R-:W-:Y:S05]  /*62c0*/  WARPSYNC.ALL ;  /* 0x0000000000007948 */ /* 0x000fea0003800000 */
[----:B------:R-:W-:Y:S01]  /*62d0*/  R2UR UR4, R25 ;  /* 0x00000000190472ca */ /* 0x000fe200000e0000 */
[--C-:B----4-:R-:W-:Y:S01]  /*62e0*/  HADD2.F32 R3, -RZ, R28.reuse.H0_H0 ;  /* 0x2000001cff037230 */ /* 0x110fe20000004100 */
[----:B------:R-:W-:Y:S01]  /*62f0*/  ISETP.NE.AND P0, PT, R57, RZ, PT ;  /* 0x000000ff3900720c */ /* 0x000fe20003f05270 */
[--C-:B------:R-:W-:Y:S01]  /*6300*/  HADD2.F32 R20, -RZ, R29.reuse.H0_H0 ;  /* 0x2000001dff147230 */ /* 0x100fe20000004100 */
[----:B------:R-:W-:Y:S01]  /*6310*/  BSSY.RECONVERGENT B0, `(.L_x_106) ;  /* 0x000004c000007945 */ /* 0x000fe20003800200 */
[----:B------:R-:W-:Y:S08]  /*6320*/  HADD2.F32 R21, -RZ, R29.H1_H1 ;  /* 0x3000001dff157230 */ /* 0x000ff00000004100 */
[----:B------:R-:W3:Y:S02]  /*6330*/  LDTM.16dp256bit.x4 R4, tmem[UR4] ;  /* 0x00000004000479ee */ /* 0x000ee40008120000 */
[C---:B---3--:R-:W-:Y:S01]  /*6340*/  FMUL R0, R24.reuse, R4 ;  /* 0x0000000418007220 */ /* 0x048fe20000400000 */
[----:B------:R-:W-:Y:S02]  /*6350*/  HADD2.F32 R4, -RZ, R28.H1_H1 ;  /* 0x3000001cff047230 */ /* 0x000fe40000004100 */
[C---:B-1----:R-:W-:Y:S01]  /*6360*/  FMUL R2, R24.reuse, R5 ;  /* 0x0000000518027220 */ /* 0x042fe20000400000 */
[C---:B------:R-:W-:Y:S01]  /*6370*/  FMUL R7, R24.reuse, R7 ;  /* 0x0000000718077220 */ /* 0x040fe20000400000 */
[C---:B------:R-:W-:Y:S01]  /*6380*/  FFMA R0, R27.reuse, R3, R0 ;  /* 0x000000031b007223 */ /* 0x040fe20000000000 */
[C---:B------:R-:W-:Y:S01]  /*6390*/  FMUL R3, R24.reuse, R6 ;  /* 0x0000000618037220 */ /* 0x040fe20000400000 */
[C---:B------:R-:W-:Y:S01]  /*63a0*/  FFMA R2, R27.reuse, R4, R2 ;  /* 0x000000041b027223 */ /* 0x040fe20000000002 */
[C---:B------:R-:W-:Y:S01]  /*63b0*/  FMUL R4, R24.reuse, R8 ;  /* 0x0000000818047220 */ /* 0x040fe20000400000 */
[C---:B------:R-:W-:Y:S01]  /*63c0*/  FMUL R8, R24.reuse, R12 ;  /* 0x0000000c18087220 */ /* 0x040fe20000400000 */
[C---:B------:R-:W-:Y:S01]  /*63d0*/  FFMA R3, R27.reuse, R20, R3 ;  /* 0x000000141b037223 */ /* 0x040fe20000000003 */
[----:B------:R-:W-:Y:S01]  /*63e0*/  FMUL R12, R24, R16 ;  /* 0x00000010180c7220 */ /* 0x000fe20000400000 */
[--C-:B------:R-:W-:Y:S01]  /*63f0*/  HADD2.F32 R16, -RZ, R30.reuse.H0_H0 ;  /* 0x2000001eff107230 */ /* 0x100fe20000004100 */
[----:B------:R-:W-:Y:S01]  /*6400*/  F2FP.F16.F32.PACK_AB R32, R2, R0 ;  /* 0x000000000220723e */ /* 0x000fe200000000ff */
[----:B------:R-:W-:Y:S02]  /*6410*/  HADD2.F32 R0, -RZ, R30.H1_H1 ;  /* 0x3000001eff007230 */ /* 0x000fe40000004100 */
[C---:B------:R-:W-:Y:S01]  /*6420*/  FFMA R7, R27.reuse, R21, R7 ;  /* 0x000000151b077223 */ /* 0x040fe20000000007 */
[C---:B------:R-:W-:Y:S01]  /*6430*/  FMUL R5, R24.reuse, R9 ;  /* 0x0000000918057220 */ /* 0x040fe20000400000 */
[--C-:B------:R-:W-:Y:S02]  /*6440*/  HADD2.F32 R2, -RZ, R31.reuse.H0_H0 ;  /* 0x2000001fff027230 */ /* 0x100fe40000004100 */
[C---:B------:R-:W-:Y:S01]  /*6450*/  FFMA R4, R27.reuse, R16, R4 ;  /* 0x000000101b047223 */ /* 0x040fe20000000004 */
[C---:B------:R-:W-:Y:S01]  /*6460*/  FMUL R6, R24.reuse, R10 ;  /* 0x0000000a18067220 */ /* 0x040fe20000400000 */
[C---:B------:R-:W-:Y:S01]  /*6470*/  FFMA R5, R27.reuse, R0, R5 ;  /* 0x000000001b057223 */ /* 0x040fe20000000005 */
[----:B------:R-:W-:Y:S02]  /*6480*/  HADD2.F32 R16, -RZ, R31.H1_H1 ;  /* 0x3000001fff107230 */ /* 0x000fe40000004100 */
[C---:B------:R-:W-:Y:S01]  /*6490*/  FMUL R11, R24.reuse, R11 ;  /* 0x0000000b180b7220 */ /* 0x040fe20000400000 */
[----:B------:R-:W-:Y:S01]  /*64a0*/  FFMA R6, R27, R2, R6 ;  /* 0x000000021b067223 */ /* 0x000fe20000000006 */
[--C-:B------:R-:W-:Y:S01]  /*64b0*/  HADD2.F32 R0, -RZ, R36.reuse.H0_H0 ;  /* 0x20000024ff007230 */ /* 0x100fe20000004100 */
[----:B------:R-:W-:Y:S01]  /*64c0*/  F2FP.F16.F32.PACK_AB R33, R7, R3 ;  /* 0x000000030721723e */ /* 0x000fe200000000ff */
[----:B------:R-:W-:Y:S02]  /*64d0*/  HADD2.F32 R2, -RZ, R36.H1_H1 ;  /* 0x30000024ff027230 */ /* 0x000fe40000004100 */
[C---:B------:R-:W-:Y:S01]  /*64e0*/  FMUL R9, R24.reuse, R13 ;  /* 0x0000000d18097220 */ /* 0x040fe20000400000 */
[--C-:B------:R-:W-:Y:S02]  /*64f0*/  HADD2.F32 R3, -RZ, R37.reuse.H0_H0 ;  /* 0x20000025ff037230 */ /* 0x100fe40000004100 */
[C---:B------:R-:W-:Y:S01]  /*6500*/  FMUL R10, R24.reuse, R14 ;  /* 0x0000000e180a7220 */ /* 0x040fe20000400000 */
[C---:B------:R-:W-:Y:S01]  /*6510*/  FFMA R11, R27.reuse, R16, R11 ;  /* 0x000000101b0b7223 */ /* 0x040fe2000000000b */
[C---:B------:R-:W-:Y:S01]  /*6520*/  FFMA R8, R27.reuse, R0, R8 ;  /* 0x000000001b087223 */ /* 0x040fe20000000008 */
[C---:B------:R-:W-:Y:S01]  /*6530*/  FFMA R9, R27.reuse, R2, R9 ;  /* 0x000000021b097223 */ /* 0x040fe20000000009 */
[----:B------:R-:W-:Y:S02]  /*6540*/  HADD2.F32 R0, -RZ, R37.H1_H1 ;  /* 0x30000025ff007230 */ /* 0x000fe40000004100 */
[----:B------:R-:W-:Y:S01]  /*6550*/  FFMA R10, R27, R3, R10 ;  /* 0x000000031b0a7223 */ /* 0x000fe2000000000a */
[C---:B------:R-:W-:Y:S01]  /*6560*/  FMUL R15, R24.reuse, R15 ;  /* 0x0000000f180f7220 */ /* 0x040fe20000400000 */
[--C-:B------:R-:W-:Y:S01]  /*6570*/  HADD2.F32 R2, -RZ, R38.reuse.H0_H0 ;  /* 0x20000026ff027230 */ /* 0x100fe20000004100 */
[----:B------:R-:W-:Y:S01]  /*6580*/  F2FP.F16.F32.PACK_AB R34, R5, R4 ;  /* 0x000000040522723e */ /* 0x000fe200000000ff */
[----:B------:R-:W-:Y:S02]  /*6590*/  HADD2.F32 R3, -RZ, R38.H1_H1 ;  /* 0x30000026ff037230 */ /* 0x000fe40000004100 */
[C---:B------:R-:W-:Y:S01]  /*65a0*/  FMUL R13, R24.reuse, R17 ;  /* 0x00000011180d7220 */ /* 0x040fe20000400000 */
[--C-:B------:R-:W-:Y:S02]  /*65b0*/  HADD2.F32 R4, -RZ, R39.reuse.H0_H0 ;  /* 0x20000027ff047230 */ /* 0x100fe40000004100 */
[C---:B------:R-:W-:Y:S01]  /*65c0*/  FMUL R14, R24.reuse, R18 ;  /* 0x00000012180e7220 */ /* 0x040fe20000400000 */
[----:B------:R-:W-:Y:S02]  /*65d0*/  HADD2.F32 R5, -RZ, R39.H1_H1 ;  /* 0x30000027ff057230 */ /* 0x000fe40000004100 */
[C---:B------:R-:W-:Y:S01]  /*65e0*/  FFMA R15, R27.reuse, R0, R15 ;  /* 0x000000001b0f7223 */ /* 0x040fe2000000000f */
[----:B------:R-:W-:Y:S01]  /*65f0*/  FMUL R19, R24, R19 ;  /* 0x0000001318137220 */ /* 0x000fe20000400000 */
[C---:B------:R-:W-:Y:S01]  /*6600*/  FFMA R12, R27.reuse, R2, R12 ;  /* 0x000000021b0c7223 */ /* 0x040fe2000000000c */
[C---:B------:R-:W-:Y:S01]  /*6610*/  FFMA R13, R27.reuse, R3, R13 ;  /* 0x000000031b0d7223 */ /* 0x040fe2000000000d */
[C---:B------:R-:W-:Y:S01]  /*6620*/  FFMA R14, R27.reuse, R4, R14 ;  /* 0x000000041b0e7223 */ /* 0x040fe2000000000e */
[----:B------:R-:W-:Y:S01]  /*6630*/  FFMA R19, R27, R5, R19 ;  /* 0x000000051b137223 */ /* 0x000fe20000000013 */
[----:B------:R-:W-:Y:S02]  /*6640*/  F2FP.F16.F32.PACK_AB R35, R11, R6 ;  /* 0x000000060b23723e */ /* 0x000fe400000000ff */
[----:B------:R-:W-:Y:S02]  /*6650*/  F2FP.F16.F32.PACK_AB R8, R9, R8 ;  /* 0x000000080908723e */ /* 0x000fe400000000ff */
[----:B------:R-:W-:Y:S01]  /*6660*/  F2FP.F16.F32.PACK_AB R9, R15, R10 ;  /* 0x0000000a0f09723e */ /* 0x000fe200000000ff */
[----:B------:R1:W-:Y:S01]  /*6670*/  STSM.16.M88.4 [R60+0x200], R32 ;  /* 0x000200203c007844 */ /* 0x0003e20000000200 */
[----:B------:R-:W-:Y:S02]  /*6680*/  F2FP.F16.F32.PACK_AB R10, R13, R12 ;  /* 0x0000000c0d0a723e */ /* 0x000fe400000000ff */
[----:B------:R-:W-:Y:S05]  /*6690*/  F2FP.F16.F32.PACK_AB R11, R19, R14 ;  /* 0x0000000e130b723e */ /* 0x000fea00000000ff */
[----:B------:R1:W-:Y:S01]  /*66a0*/  STSM.16.M88.4 [R59+0x200], R8 ;  /* 0x000200083b007844 */ /* 0x0003e20000000200 */
[----:B------:R-:W-:Y:S01]  /*66b0*/  @!PT LDS RZ, [RZ] ;  /* 0x00000000fffff984 */ /* 0x000fe20000000800 */
[----:B------:R-:W-:Y:S01]  /*66c0*/  @!PT LDS RZ, [RZ] ;  /* 0x00000000fffff984 */ /* 0x000fe20000000800 */
[----:B------:R-:W-:Y:S01]  /*66d0*/  @!PT LDS RZ, [RZ] ;  /* 0x00000000fffff984 */ /* 0x000fe20000000800 */
[----:B------:R-:W-:Y:S01]  /*66e0*/  @!PT LDS RZ, [RZ] ;  /* 0x00000000fffff984 */ /* 0x000fe20000000800 */
[----:B------:R3:W-:Y:S07]  /*66f0*/  MEMBAR.ALL.CTA ;  /* 0x0000000000007992 */ /* 0x0007ee0000008000 */
[----:B---3--:R-:W3:Y:S02]  /*6700*/  FENCE.VIEW.ASYNC.S ;  /* 0x00000000000073c6 */ /* 0x008ee40000000000 */
[----:B---3--:R-:W-:Y:S06]  /*6710*/  BAR.SYNC.DEFER_BLOCKING 0x1, 0x80 ;  /* 0x0042000000007b1d */ /* 0x008fec0000010000 */
[----:B------:R-:W-:Y:S05]  /*6720*/  @P0 BRA `(.L_x_107) ;  /* 0x0000000000280947 */ /* 0x000fea0003800000 */
[----:B------:R-:W3:Y:S01]  /*6730*/  LDCU.64 UR6, c[0x0][0x348] ;  /* 0x00006900ff0677ac */ /* 0x000ee20008000a00 */
[----:B------:R-:W-:Y:S01]  /*6740*/  UIADD3 UR4, UPT, UPT, UR44, 0x200, URZ ;  /* 0x000002002c047890 */ /* 0x000fe2000fffe0ff */
[----:B------:R-:W-:Y:S05]  /*6750*/  UMOV UR51, UR36 ;  /* 0x0000002400337c82 */ /* 0x000fea0008000000 */
[----:B------:R-:W-:Y:S04]  /*6760*/  MOV R50, UR4 ;  /* 0x0000000400327c02 */ /* 0x000fe80008000f00 */
[----:B------:R-:W-:Y:S01]  /*6770*/  R2UR UR48, R50 ;  /* 0x00000000323072ca */ /* 0x000fe200000e0000 */
[----:B---3--:R-:W-:Y:S04]  /*6780*/  UIADD3 UR4, UP0, UPT, UR6, 0x680, URZ ;  /* 0x0000068006047890 */ /* 0x008fe8000ff1e0ff */
[----:B------:R-:W-:Y:S09]  /*6790*/  UIADD3.X UR5, UPT, UPT, URZ, UR7, URZ, UP0, !UPT ;  /* 0x00000007ff057290 */ /* 0x000ff200087fe4ff */
[----:B------:R3:W-:Y:S01]  /*67a0*/  UTMASTG.3D [UR48], [UR4] ;  /* 0x00000030040073b5 */ /* 0x0007e20008010000 */
[----:B------:R0:W-:Y:S01]  /*67b0*/  UTMACMDFLUSH ;  /* 0x00000000000079b7 */ /* 0x0001e20000000000 */
[----:B---3--:R-:W-:Y:S04]  /*67c0*/  DEPBAR.LE SB0, 0x1 ;  /* 0x000080400000791a */ /* 0x008fe80000000000 */
.L_x_107:
[----:B------:R-:W-:Y:S05]  /*67d0*/  BSYNC.RECONVERGENT B0 ;  /* 0x0000000000007941 */ /* 0x000fea0003800200 */
.L_x_106:
[----:B------:R-:W-:Y:S01]  /*67e0*/  BAR.SYNC.DEFER_BLOCKING 0x1, 0x80 ;  /* 0x0042000000007b1d */ /* 0x000fe20000010000 */
[----:B------:R-:W-:Y:S01]  /*67f0*/  ISETP.NE.AND P1, PT, R58, RZ, PT ;  /* 0x000000ff3a00720c */ /* 0x000fe20003f25270 */
[----:B------:R-:W-:Y:S01]  /*6800*/  UISETP.NE.AND UP0, UPT, UR47, URZ, UPT ;  /* 0x000000ff2f00728c */ /* 0x000fe2000bf05270 */
[----:B------:R-:W-:Y:S11]  /*6810*/  LEA R4, R61, UR44, 0x3 ;  /* 0x0000002c3d047c11 */ /* 0x000ff6000f8e18ff */
[----:B------:R-:W-:Y:S01]  /*6820*/  @P1 SHF.L.U32 R3, R55, 0x1f, RZ ;  /* 0x0000001f37031819 */ /* 0x000fe200000006ff */
[----:B------:R-:W-:Y:S06]  /*6830*/  BRA.U !UP0, `(.L_x_108) ;  /* 0x0000000108247547 */ /* 0x000fec000b800000 */
[----:B------:R-:W3:Y:S01]  /*6840*/  S2R R0, SR_CgaCtaId ;  /* 0x0000000000007919 */ /* 0x000ee20000008800 */
[----:B------:R-:W-:Y:S01]  /*6850*/  IMAD.U32 R2, RZ, RZ, UR46 ;  /* 0x0000002eff027e24 */ /* 0x000fe2000f8e00ff */
[----:B------:R-:W-:Y:S04]  /*6860*/  UIADD3 UR4, UPT, UPT, UR46, 0x1, URZ ;  /* 0x000000012e047890 */ /* 0x000fe8000fffe0ff */
[----:B------:R-:W-:Y:S01]  /*6870*/  @P1 LEA R2, R2, UR44, 0x3 ;  /* 0x0000002c02021c11 */ /* 0x000fe2000f8e18ff */
[----:B------:R-:W-:Y:S04]  /*6880*/  UISETP.NE.AND UP0, UPT, UR4, 0x4, UPT ;  /* 0x000000040400788c */ /* 0x000fe8000bf05270 */
[----:B------:R-:W-:Y:S01]  /*6890*/  @P1 VIADD R2, R2, 0x70 ;  /* 0x0000007002021836 */ /* 0x000fe20000000000 */
[----:B------:R-:W-:Y:S04]  /*68a0*/  USEL UR46, UR4, URZ, UP0 ;  /* 0x000000ff042e7287 */ /* 0x000fe80008000000 */
[----:B---3--:R-:W-:Y:S04]  /*68b0*/  @P1 PRMT R0, R0, 0x654, R2 ;  /* 0x0000065400001816 */ /* 0x008fe80000000002 */
[----:B------:R3:W-:Y:S04]  /*68c0*/  @P1 SYNCS.ARRIVE.TRANS64.RED.A1T0 RZ, [R0+URZ], RZ ;  /* 0x000000ff00ff19a7 */ /* 0x0007e800081004ff */
.L_x_108:
[----:B------:R-:W4:Y:S01]  /*68d0*/  @P1 SYNCS.PHASECHK.TRANS64.TRYWAIT P0, [R4+URZ+0x50], R3 ;  /* 0x00005003040015a7 */ /* 0x000f2200080011ff */
[----:B------:R-:W-:Y:S01]  /*68e0*/  BSSY B1, `(.L_x_109) ;  /* 0x0000013000017945 */ /* 0x000fe20003800000 */
[----:B----4-:R-:W-:Y:S03]  /*68f0*/  @P1 SEL R63, RZ, 0x1, !P0 ;  /* 0x00000001ff3f1807 */ /* 0x010fe60004000000 */
[----:B------:R-:W-:Y:S05]  /*6900*/  @!P1 BRA `(.L_x_110) ;  /* 0x0000000000409947 */ /* 0x000fea0003800000 */
[----:B------:R-:W-:Y:S01]  /*6910*/  ISETP.NE.AND P1, PT, R64, RZ, PT ;  /* 0x000000ff4000720c */ /* 0x000fe20003f25270 */
[----:B------:R-:W-:Y:S01]  /*6920*/  BSSY B0, `(.L_x_111) ;  /* 0x0000009000007945 */ /* 0x000fe20003800000 */
[----:B------:R-:W-:Y:S11]  /*6930*/  ISETP.NE.AND P0, PT, R63, RZ, PT ;  /* 0x000000ff3f00720c */ /* 0x000ff60003f05270 */
[----:B------:R-:W-:Y:S05]  /*6940*/  @P1 IMAD R3, R61, 0x1000, R62 ;  /* 0x000010003d031824 */ /* 0x000fea00078e023e */
[----:B------:R-:W-:Y:S05]  /*6950*/  @P1 IADD3 R2, PT, PT, R3, UR44, RZ ;  /* 0x0000002c03021c10 */ /* 0x000fea000fffe0ff */
[----:B------:R-:W-:Y:S01]  /*6960*/  @P1 IMAD.IADD R2, R56, 0x1, R2 ;  /* 0x0000000138021824 */ /* 0x000fe200078e0202 */
[----:B------:R-:W-:Y:S06]  /*6970*/  @P0 BRA `(.L_x_112) ;  /* 0x00000000000c0947 */ /* 0x000fec0003800000 */
[----:B---3--:R-:W-:Y:S04]  /*6980*/  SHF.L.U32 R0, R55, 0x1f, RZ ;  /* 0x0000001f37007819 */ /* 0x008fe800000006ff */
[----:B------:R-:W3:Y:S02]  /*6990*/  SYNCS.PHASECHK.TRANS64.TRYWAIT P0, [R4+URZ+0x50], R0 ;  /* 0x00005000040075a7 */ /* 0x000ee400080011ff */
[----:B---3--:R-:W-:Y:S05]  /*69a0*/  @!P0 BRA `(.L_x_113) ;  /* 0x0000002400c08947 */ /* 0x008fea0003800000 */
.L_x_112:
[----:B------:R-:W-:Y:S05]  /*69b0*/  BSYNC B0 ;  /* 0x0000000000007941 */ /* 0x000fea0003800000 */
.L_x_111:
[----:B------:R-:W-:Y:S02]  /*69c0*/  ISETP.NE.AND P0, PT, R64, RZ, PT ;  /* 0x000000ff4000720c */ /* 0x000fe40003f05270 */
[----:B------:R-:W-:Y:S11]  /*69d0*/  IADD3 R61, PT, PT, R61, 0x1, RZ ;  /* 0x000000013d3d7810 */ /* 0x000ff60007ffe0ff */
[----:B------:R-:W-:Y:S05]  /*69e0*/  @P0 WARPSYNC.ALL ;  /* 0x0000000000000948 */ /* 0x000fea0003800000 */
[----:B------:R4:W1:Y:S04]  /*69f0*/  @P0 LDSM.16.M88.4 R28, [R3+UR44+0x200] ;  /* 0x0002002c031c083b */ /* 0x0008680008000200 */
[----:B------:R4:W1:Y:S02]  /*6a00*/  @P0 LDSM.16.M88.4 R36, [R2+0x200] ;  /* 0x000200000224083b */ /* 0x0008640000000200 */
.L_x_110:
[----:B------:R-:W-:Y:S05]  /*6a10*/  BSYNC B1 ;  /* 0x0000000000017941 */ /* 0x000fea0003800000 */
.L_x_109:
[----:B---3--:R-:W-:Y:S05]  /*6a20*/  VIADD R0, R25, 0x20 ;  /* 0x0000002019007836 */ /* 0x008fea0000000000 */
[----:B------:R-:W-:Y:S04]  /*6a30*/  SHF.R.U32.HI R0, RZ, 0x15, R0 ;  /* 0x00000015ff007819 */ /* 0x000fe80000011600 */
[----:B------:R-:W-:Y:S11]  /*6a40*/  LOP3.LUT P0, RZ, R0, 0x3, R46, 0x48, !PT ;  /* 0x0000000300ff7812 */ /* 0x000ff6000780482e */
[----:B------:R-:W-:Y:S02]  /*6a50*/  @!UPT UIADD3 URZ, UPT, UPT, URZ, URZ, URZ ;  /* 0x000000fffffff290 */ /* 0x000fe4000fffe0ff */
[----:B------:R-:W-:Y:S05]  /*6a60*/  @!P0 BRA `(.L_x_114) ;  /* 0x0000000000408947 */ /* 0x000fea0003800000 */
[----:B------:R-:W3:Y:S01]  /*6a70*/  LDCU.64 UR8, c[0x4][0x70] ;  /* 0x01000e00ff0877ac */ /* 0x000ee20008000a00 */
[----:B----4-:R-:W-:Y:S01]  /*6a80*/  MOV R3, 0x0 ;  /* 0x0000000000037802 */ /* 0x010fe20000000f00 */
[----:B------:R-:W-:Y:S02]  /*6a90*/  HFMA2 R12, -RZ, RZ, 0, 5.9604644775390625e-08 ;  /* 0x00000001ff0c7431 */ /* 0x000fe400000001ff */
[----:B-1----:R-:W-:Y:S02]  /*6aa0*/  IMAD.MOV.U32 R8, RZ, RZ, 0x192 ;  /* 0x00000192ff087424 */ /* 0x002fe400078e00ff */
[----:B------:R-:W-:Y:S01]  /*6ab0*/  IMAD.MOV.U32 R13, RZ, RZ, RZ ;  /* 0x000000ffff0d7224 */ /* 0x000fe200078e00ff */
[----:B------:R-:W1:Y:S01]  /*6ac0*/  LDCU.64 UR6, c[0x4][0x78] ;  /* 0x01000f00ff0677ac */ /* 0x000e620008000a00 */
[----:B------:R-:W4:Y:S01]  /*6ad0*/  LDC.64 R2, c[0x4][R3] ;  /* 0x0100000003027b82 */ /* 0x000f220000000a00 */
[----:B------:R-:W5:Y:S01]  /*6ae0*/  LDCU.64 UR4, c[0x4][0x10] ;  /* 0x01000200ff0477ac */ /* 0x000f620008000a00 */
[----:B---3--:R-:W-:Y:S01]  /*6af0*/  MOV R5, UR9 ;  /* 0x0000000900057c02 */ /* 0x008fe20008000f00 */
[----:B------:R-:W-:Y:S01]  /*6b00*/  IMAD.U32 R4, RZ, RZ, UR8 ;  /* 0x00000008ff047e24 */ /* 0x000fe2000f8e00ff */
[----:B-1----:R-:W-:Y:S01]  /*6b10*/  MOV R7, UR7 ;  /* 0x0000000700077c02 */ /* 0x002fe20008000f00 */
[----:B------:R-:W-:Y:S01]  /*6b20*/  IMAD.U32 R6, RZ, RZ, UR6 ;  /* 0x00000006ff067e24 */ /* 0x000fe2000f8e00ff */
[----:B-----5:R-:W-:Y:S01]  /*6b30*/  MOV R11, UR5 ;  /* 0x00000005000b7c02 */ /* 0x020fe20008000f00 */
[----:B------:R-:W-:Y:S02]  /*6b40*/  IMAD.U32 R10, RZ, RZ, UR4 ;  /* 0x00000004ff0a7e24 */ /* 0x000fe4000f8e00ff */
[----:B------:R-:W-:Y:S07]  /*6b50*/  LEPC R20, `(.L_x_114) ;  /* 0x000000001014794e */ /* 0x000fee0000000000 */
[----:B--2-4-:R-:W-:Y:S05]  /*6b60*/  CALL.ABS.NOINC R2 ;  /* 0x0000000002007343 */ /* 0x014fea0003c00000 */
.L_x_114:
[----:B------:R-:W-:Y:S01]  /*6b70*/  ISETP.NE.AND P6, PT, R58, RZ, PT ;  /* 0x000000ff3a00720c */ /* 0x000fe20003fc5270 */
[----:B------:R-:W-:Y:S05]  /*6b80*/  WARPSYNC.ALL ;  /* 0x0000000000007948 */ /* 0x000fea0003800000 */
[----:B------:R-:W-:Y:S01]  /*6b90*/  R2UR UR4, R25 ;  /* 0x00000000190472ca */ /* 0x000fe200000e0000 */
[--C-:B-1--4-:R-:W-:Y:S01]  /*6ba0*/  HADD2.F32 R3, -RZ, R28.reuse.H0_H0 ;  /* 0x2000001cff037230 */ /* 0x112fe20000004100 */
[----:B------:R-:W1:Y:S01]  /*6bb0*/  S2R R65, SR_CgaCtaId ;  /* 0x0000000000417919 */ /* 0x000e620000008800 */
[--C-:B------:R-:W-:Y:S01]  /*6bc0*/  HADD2.F32 R20, -RZ, R29.reuse.H0_H0 ;  /* 0x2000001dff147230 */ /* 0x100fe20000004100 */
[----:B------:R-:W-:Y:S01]  /*6bd0*/  ISETP.NE.AND P0, PT, R57, RZ, PT ;  /* 0x000000ff3900720c */ /* 0x000fe20003f05270 */
[----:B------:R-:W-:Y:S01]  /*6be0*/  HADD2.F32 R21, -RZ, R29.H1_H1 ;  /* 0x3000001dff157230 */ /* 0x000fe20000004100 */
[----:B------:R-:W-:Y:S07]  /*6bf0*/  BSSY.RECONVERGENT B0, `(.L_x_115) ;  /* 0x0000051000007945 */ /* 0x000fee0003800200 */
[----:B------:R-:W3:Y:S02]  /*6c00*/  LDTM.16dp256bit.x4 R4, tmem[UR4+0x20] ;  /* 0x00002004000479ee */ /* 0x000ee40008120000 */
[C---:B---3--:R-:W-:Y:S01]  /*6c10*/  FMUL R0, R24.reuse, R4 ;  /* 0x0000000418007220 */ /* 0x048fe20000400000 */
[----:B------:R-:W-:Y:S02]  /*6c20*/  HADD2.F32 R4, -RZ, R28.H1_H1 ;  /* 0x3000001cff047230 */ /* 0x000fe40000004100 */
[C---:B------:R-:W-:Y:S01]  /*6c30*/  FMUL R2, R24.reuse, R5 ;  /* 0x0000000518027220 */ /* 0x040fe20000400000 */
[C---:B------:R-:W-:Y:S01]  /*6c40*/  FMUL R7, R24.reuse, R7 ;  /* 0x0000000718077220 */ /* 0x040fe20000400000 */
[C---:B------:R-:W-:Y:S01]  /*6c50*/  FFMA R0, R27.reuse, R3, R0 ;  /* 0x000000031b007223 */ /* 0x040fe20000000000 */
[C---:B------:R-:W-:Y:S01]  /*6c60*/  FMUL R3, R24.reuse, R6 ;  /* 0x0000000618037220 */ /* 0x040fe20000400000 */
[C---:B------:R-:W-:Y:S01]  /*6c70*/  FFMA R2, R27.reuse, R4, R2 ;  /* 0x000000041b027223 */ /* 0x040fe20000000002 */
[C---:B------:R-:W-:Y:S01]  /*6c80*/  FMUL R4, R24.reuse, R8 ;  /* 0x0000000818047220 */ /* 0x040fe20000400000 */
[----:B------:R-:W-:Y:S01]  /*6c90*/  FMUL R8, R24, R12 ;  /* 0x0000000c18087220 */ /* 0x000fe20000400000 */
[C---:B------:R-:W-:Y:S01]  /*6ca0*/  FFMA R3, R27.reuse, R20, R3 ;  /* 0x000000141b037223 */ /* 0x040fe20000000003 */
[----:B------:R-:W-:Y:S01]  /*6cb0*/  FFMA R7, R27, R21, R7 ;  /* 0x000000151b077223 */ /* 0x000fe20000000007 */
[----:B------:R-:W-:Y:S01]  /*6cc0*/  F2FP.F16.F32.PACK_AB R32, R2, R0 ;  /* 0x000000000220723e */ /* 0x000fe200000000ff */
[C---:B------:R-:W-:Y:S01]  /*6cd0*/  FMUL R12, R24.reuse, R16 ;  /* 0x00000010180c7220 */ /* 0x040fe20000400000 */
[--C-:B------:R-:W-:Y:S02]  /*6ce0*/  HADD2.F32 R16, -RZ, R30.reuse.H0_H0 ;  /* 0x2000001eff107230 */ /* 0x100fe40000004100 */
[C---:B------:R-:W-:Y:S01]  /*6cf0*/  FMUL R5, R24.reuse, R9 ;  /* 0x0000000918057220 */ /* 0x040fe20000400000 */
[----:B------:R-:W-:Y:S01]  /*6d00*/  F2FP.F16.F32.PACK_AB R33, R7, R3 ;  /* 0x000000030721723e */ /* 0x000fe200000000ff */
[----:B------:R-:W-:Y:S02]  /*6d10*/  HADD2.F32 R0, -RZ, R30.H1_H1 ;  /* 0x3000001eff007230 */ /* 0x000fe40000004100 */
[C---:B------:R-:W-:Y:S01]  /*6d20*/  FMUL R6, R24.reuse, R10 ;  /* 0x0000000a18067220 */ /* 0x040fe20000400000 */
[--C-:B------:R-:W-:Y:S02]  /*6d30*/  HADD2.F32 R2, -RZ, R31.reuse.H0_H0 ;  /* 0x2000001fff027230 */ /* 0x100fe40000004100 */
[C---:B------:R-:W-:Y:S01]  /*6d40*/  FMUL R11, R24.reuse, R11 ;  /* 0x0000000b180b7220 */ /* 0x040fe20000400000 */
[----:B------:R-:W-:Y:S02]  /*6d50*/  HADD2.F32 R3, -RZ, R31.H1_H1 ;  /* 0x3000001fff037230 */ /* 0x000fe40000004100 */
[C---:B------:R-:W-:Y:S01]  /*6d60*/  FFMA R4, R27.reuse, R16, R4 ;  /* 0x000000101b047223 */ /* 0x040fe20000000004 */
[C---:B------:R-:W-:Y:S01]  /*6d70*/  FFMA R5, R27.reuse, R0, R5 ;  /* 0x000000001b057223 */ /* 0x040fe20000000005 */
[C---:B------:R-:W-:Y:S01]  /*6d80*/  FFMA R6, R27.reuse, R2, R6 ;  /* 0x000000021b067223 */ /* 0x040fe20000000006 */
[--C-:B------:R-:W-:Y:S02]  /*6d90*/  HADD2.F32 R0, -RZ, R36.reuse.H0_H0 ;  /* 0x20000024ff007230 */ /* 0x100fe40000004100 */
[----:B------:R-:W-:Y:S01]  /*6da0*/  FFMA R11, R27, R3, R11 ;  /* 0x000000031b0b7223 */ /* 0x000fe2000000000b */
[----:B------:R-:W-:Y:S01]  /*6db0*/  HADD2.F32 R2, -RZ, R36.H1_H1 ;  /* 0x30000024ff027230 */ /* 0x000fe20000004100 */
[----:B------:R-:W-:Y:S01]  /*6dc0*/  F2FP.F16.F32.PACK_AB R34, R5, R4 ;  /* 0x000000040522723e */ /* 0x000fe200000000ff */
[C---:B------:R-:W-:Y:S01]  /*6dd0*/  FMUL R9, R24.reuse, R13 ;  /* 0x0000000d18097220 */ /* 0x040fe20000400000 */
[--C-:B------:R-:W-:Y:S01]  /*6de0*/  HADD2.F32 R3, -RZ, R37.reuse.H0_H0 ;  /* 0x20000025ff037230 */ /* 0x100fe20000004100 */
[----:B------:R-:W-:Y:S01]  /*6df0*/  F2FP.F16.F32.PACK_AB R35, R11, R6 ;  /* 0x000000060b23723e */ /* 0x000fe200000000ff */
[C---:B------:R-:W-:Y:S01]  /*6e00*/  FMUL R10, R24.reuse, R14 ;  /* 0x0000000e180a7220 */ /* 0x040fe20000400000 */
[C---:B------:R-:W-:Y:S01]  /*6e10*/  FFMA R8, R27.reuse, R0, R8 ;  /* 0x000000001b087223 */ /* 0x040fe20000000008 */
[C---:B------:R-:W-:Y:S01]  /*6e20*/  FFMA R9, R27.reuse, R2, R9 ;  /* 0x000000021b097223 */ /* 0x040fe20000000009 */
[----:B------:R-:W-:Y:S01]  /*6e30*/  HADD2.F32 R0, -RZ, R37.H1_H1 ;  /* 0x30000025ff007230 */ /* 0x000fe20000004100 */
[----:B------:R3:W-:Y:S01]  /*6e40*/  STSM.16.M88.4 [R60+0x1200], R32 ;  /* 0x001200203c007844 */ /* 0x0007e20000000200 */
[----:B------:R-:W-:Y:S01]  /*6e50*/  FFMA R10, R27, R3, R10 ;  /* 0x000000031b0a7223 */ /* 0x000fe2000000000a */
[C---:B------:R-:W-:Y:S01]  /*6e60*/  FMUL R15, R24.reuse, R15 ;  /* 0x0000000f180f7220 */ /* 0x040fe20000400000 */
[----:B------:R-:W-:Y:S01]  /*6e70*/  F2FP.F16.F32.PACK_AB R8, R9, R8 ;  /* 0x000000080908723e */ /* 0x000fe200000000ff */
[--C-:B------:R-:W-:Y:S02]  /*6e80*/  HADD2.F32 R2, -RZ, R38.reuse.H0_H0 ;  /* 0x20000026ff027230 */ /* 0x100fe40000004100 */
[C---:B------:R-:W-:Y:S01]  /*6e90*/  FMUL R13, R24.reuse, R17 ;  /* 0x00000011180d7220 */ /* 0x040fe20000400000 */
[----:B------:R-:W-:Y:S02]  /*6ea0*/  HADD2.F32 R3, -RZ, R38.H1_H1 ;  /* 0x30000026ff037230 */ /* 0x000fe40000004100 */
[C---:B------:R-:W-:Y:S01]  /*6eb0*/  FMUL R14, R24.reuse, R18 ;  /* 0x00000012180e7220 */ /* 0x040fe20000400000 */
[--C-:B------:R-:W-:Y:S02]  /*6ec0*/  HADD2.F32 R4, -RZ, R39.reuse.H0_H0 ;  /* 0x20000027ff047230 */ /* 0x100fe40000004100 */
[C---:B------:R-:W-:Y:S01]  /*6ed0*/  FFMA R15, R27.reuse, R0, R15 ;  /* 0x000000001b0f7223 */ /* 0x040fe2000000000f */
[----:B------:R-:W-:Y:S01]  /*6ee0*/  MOV R0, UR46 ;  /* 0x0000002e00007c02 */ /* 0x000fe20008000f00 */
[----:B------:R-:W-:Y:S02]  /*6ef0*/  HADD2.F32 R5, -RZ, R39.H1_H1 ;  /* 0x30000027ff057230 */ /* 0x000fe40000004100 */
[----:B------:R-:W-:Y:S01]  /*6f00*/  FMUL R19, R24, R19 ;  /* 0x0000001318137220 */ /* 0x000fe20000400000 */
[C---:B------:R-:W-:Y:S01]  /*6f10*/  FFMA R12, R27.reuse, R2, R12 ;  /* 0x000000021b0c7223 */ /* 0x040fe2000000000c */
[C---:B------:R-:W-:Y:S01]  /*6f20*/  FFMA R13, R27.reuse, R3, R13 ;  /* 0x000000031b0d7223 */ /* 0x040fe2000000000d */
[C---:B------:R-:W-:Y:S01]  /*6f30*/  FFMA R14, R27.reuse, R4, R14 ;  /* 0x000000041b0e7223 */ /* 0x040fe2000000000e */
[----:B------:R-:W-:Y:S01]  /*6f40*/  FFMA R19, R27, R5, R19 ;  /* 0x000000051b137223 */ /* 0x000fe20000000013 */
[----:B------:R-:W-:Y:S02]  /*6f50*/  F2FP.F16.F32.PACK_AB R9, R15, R10 ;  /* 0x0000000a0f09723e */ /* 0x000fe400000000ff */
[----:B------:R-:W-:Y:S02]  /*6f60*/  F2FP.F16.F32.PACK_AB R10, R13, R12 ;  /* 0x0000000c0d0a723e */ /* 0x000fe400000000ff */
[----:B------:R-:W-:Y:S02]  /*6f70*/  F2FP.F16.F32.PACK_AB R11, R19, R14 ;  /* 0x0000000e130b723e */ /* 0x000fe400000000ff */
[----:B------:R-:W-:Y:S02]  /*6f80*/  @P6 LEA R0, R0, UR44, 0x3 ;  /* 0x0000002c00006c11 */ /* 0x000fe4000f8e18ff */
[----:B------:R-:W-:Y:S01]  /*6f90*/  LEA R2, R61, UR44, 0x3 ;  /* 0x0000002c3d027c11 */ /* 0x000fe2000f8e18ff */
[----:B------:R3:W-:Y:S01]  /*6fa0*/  STSM.16.M88.4 [R59+0x1200], R8 ;  /* 0x001200083b007844 */ /* 0x0007e20000000200 */
[----:B------:R-:W-:Y:S02]  /*6fb0*/  @P6 IADD3 R0, PT, PT, R0, 0x70, RZ ;  /* 0x0000007000006810 */ /* 0x000fe40007ffe0ff */
[----:B------:R-:W-:Y:S01]  /*6fc0*/  @P6 SHF.L.U32 R3, R55, 0x1f, RZ ;  /* 0x0000001f37036819 */ /* 0x000fe200000006ff */
[----:B------:R-:W-:Y:S01]  /*6fd0*/  @!PT LDS RZ, [RZ] ;  /* 0x00000000fffff984 */ /* 0x000fe20000000800 */
[----:B------:R-:W-:Y:S01]  /*6fe0*/  @!PT LDS RZ, [RZ] ;  /* 0x00000000fffff984 */ /* 0x000fe20000000800 */
[----:B------:R-:W-:Y:S01]  /*6ff0*/  @!PT LDS RZ, [RZ] ;  /* 0x00000000fffff984 */ /* 0x000fe20000000800 */
[----:B------:R-:W-:Y:S01]  /*7000*/  @!PT LDS RZ, [RZ] ;  /* 0x00000000fffff984 */ /* 0x000fe20000000800 */
[----:B------:R4:W-:Y:S06]  /*7010*/  MEMBAR.ALL.CTA ;  /* 0x0000000000007992 */ /* 0x0009ec0000008000 */
[----:B----4-:R-:W4:Y:S01]  /*7020*/  FENCE.VIEW.ASYNC.S ;  /* 0x00000000000073c6 */ /* 0x010f220000000000 */
[----:B-1----:R-:W-:Y:S01]  /*7030*/  @P6 PRMT R0, R65, 0x654, R0 ;  /* 0x0000065441006816 */ /* 0x002fe20000000000 */
[----:B----4-:R-:W-:Y:S06]  /*7040*/  BAR.SYNC.DEFER_BLOCKING 0x1, 0x80 ;  /* 0x0042000000007b1d */ /* 0x010fec0000010000 */
[----:B------:R-:W-:Y:S05]  /*7050*/  @P0 BRA `(.L_x_116) ;  /* 0x0000000000280947 */ /* 0x000fea0003800000 */
[----:B------:R-:W1:Y:S01]  /*7060*/  LDCU.64 UR6, c[0x0][0x348] ;  /* 0x00006900ff0677ac */ /* 0x000e620008000a00 */
[----:B------:R-:W-:Y:S02]  /*7070*/  UIADD3 UR9, UPT, UPT, UR49, 0x20, URZ ;  /* 0x0000002031097890 */ /* 0x000fe4000fffe0ff */
[----:B------:R-:W-:Y:S01]  /*7080*/  UIADD3 UR8, UPT, UPT, UR44, 0x1200, URZ ;  /* 0x000012002c087890 */ /* 0x000fe2000fffe0ff */
[----:B------:R-:W-:Y:S01]  /*7090*/  UMOV UR10, UR50 ;  /* 0x00000032000a7c82 */ /* 0x000fe20008000000 */
[----:B------:R-:W-:Y:S01]  /*70a0*/  UMOV UR11, UR36 ;  /* 0x00000024000b7c82 */ /* 0x000fe20008000000 */
[----:B-1----:R-:W-:Y:S04]  /*70b0*/  UIADD3 UR4, UP0, UPT, UR6, 0x680, URZ ;  /* 0x0000068006047890 */ /* 0x002fe8000ff1e0ff */
[----:B------:R-:W-:Y:S09]  /*70c0*/  UIADD3.X UR5, UPT, UPT, URZ, UR7, URZ, UP0, !UPT ;  /* 0x00000007ff057290 */ /* 0x000ff200087fe4ff */
[----:B------:R1:W-:Y:S01]  /*70d0*/  UTMASTG.3D [UR8], [UR4] ;  /* 0x00000008040073b5 */ /* 0x0003e20008010000 */
[----:B------:R0:W-:Y:S01]  /*70e0*/  UTMACMDFLUSH ;  /* 0x00000000000079b7 */ /* 0x0001e20000000000 */
[----:B-1----:R-:W-:Y:S04]  /*70f0*/  DEPBAR.LE SB0, 0x1 ;  /* 0x000080400000791a */ /* 0x002fe80000000000 */
.L_x_116:
[----:B------:R-:W-:Y:S05]  /*7100*/  BSYNC.RECONVERGENT B0 ;  /* 0x0000000000007941 */ /* 0x000fea0003800200 */
.L_x_115:
[----:B------:R-:W-:Y:S01]  /*7110*/  BAR.SYNC.DEFER_BLOCKING 0x1, 0x80 ;  /* 0x0042000000007b1d */ /* 0x000fe20000010000 */
[----:B------:R-:W-:Y:S04]  /*7120*/  UIADD3 UR4, UPT, UPT, UR46, 0x1, URZ ;  /* 0x000000012e047890 */ /* 0x000fe8000fffe0ff */
[----:B------:R-:W-:Y:S04]  /*7130*/  UISETP.NE.AND UP0, UPT, UR4, 0x4, UPT ;  /* 0x000000040400788c */ /* 0x000fe8000bf05270 */
[----:B------:R-:W-:Y:S01]  /*7140*/  USEL UR45, UR4, URZ, UP0 ;  /* 0x000000ff042d7287 */ /* 0x000fe20008000000 */
[----:B------:R1:W-:Y:S01]  /*7150*/  @P6 SYNCS.ARRIVE.TRANS64.RED.A1T0 RZ, [R0+URZ], RZ ;  /* 0x000000ff00ff69a7 */ /* 0x0003e200081004ff */
[----:B------:R-:W-:Y:S01]  /*7160*/  BSSY B1, `(.L_x_117) ;  /* 0x0000014000017945 */ /* 0x000fe20003800000 */
[----:B------:R-:W4:Y:S02]  /*7170*/  @P6 SYNCS.PHASECHK.TRANS64.TRYWAIT P0, [R2+URZ+0x50], R3 ;  /* 0x00005003020065a7 */ /* 0x000f2400080011ff */
[----:B----4-:R-:W-:Y:S01]  /*7180*/  @P6 SEL R63, RZ, 0x1, !P0 ;  /* 0x00000001ff3f6807 */ /* 0x010fe20004000000 */
[----:B-1----:R-:W-:Y:S06]  /*7190*/  @!P6 BRA `(.L_x_118) ;  /* 0x000000000040e947 */ /* 0x002fec0003800000 */
[----:B------:R-:W-:Y:S01]  /*71a0*/  ISETP.NE.AND P1, PT, R64, RZ, PT ;  /* 0x000000ff4000720c */ /* 0x000fe20003f25270 */
[----:B------:R-:W-:Y:S01]  /*71b0*/  BSSY B0, `(.L_x_119) ;  /* 0x0000009000007945 */ /* 0x000fe20003800000 */
[----:B------:R-:W-:Y:S11]  /*71c0*/  ISETP.NE.AND P0, PT, R63, RZ, PT ;  /* 0x000000ff3f00720c */ /* 0x000ff60003f05270 */
[----:B------:R-:W-:Y:S05]  /*71d0*/  @P1 IMAD R3, R61, 0x1000, R62 ;  /* 0x000010003d031824 */ /* 0x000fea00078e023e */
[----:B------:R-:W-:Y:S05]  /*71e0*/  @P1 IADD3 R0, PT, PT, R3, UR44, RZ ;  /* 0x0000002c03001c10 */ /* 0x000fea000fffe0ff */
[----:B------:R-:W-:Y:S01]  /*71f0*/  @P1 IMAD.IADD R0, R56, 0x1, R0 ;  /* 0x0000000138001824 */ /* 0x000fe200078e0200 */
[----:B------:R-:W-:Y:S06]  /*7200*/  @P0 BRA `(.L_x_120) ;  /* 0x00000000000c0947 */ /* 0x000fec0003800000 */
[----:B------:R-:W-:Y:S04]  /*7210*/  SHF.L.U32 R4, R55, 0x1f, RZ ;  /* 0x0000001f37047819 */ /* 0x000fe800000006ff */
[----:B------:R-:W1:Y:S02]  /*7220*/  SYNCS.PHASECHK.TRANS64.TRYWAIT P0, [R2+URZ+0x50], R4 ;  /* 0x00005004020075a7 */ /* 0x000e6400080011ff */
[----:B-1----:R-:W-:Y:S05]  /*7230*/  @!P0 BRA `(.L_x_121) ;  /* 0x0000001c00b08947 */ /* 0x002fea0003800000 */
.L_x_120:
[----:B------:R-:W-:Y:S05]  /*7240*/  BSYNC B0 ;  /* 0x0000000000007941 */ /* 0x000fea0003800000 */
.L_x_119:
[----:B------:R-:W-:Y:S02]  /*7250*/  ISETP.NE.AND P0, PT, R64, RZ, PT ;  /* 0x000000ff4000720c */ /* 0x000fe40003f05270 */
[----:B------:R-:W-:Y:S11]  /*7260*/  IADD3 R61, PT, PT, R61, 0x1, RZ ;  /* 0x000000013d3d7810 */ /* 0x000ff60007ffe0ff */
[----:B------:R-:W-:Y:S05]  /*7270*/  @P0 WARPSYNC.ALL ;  /* 0x0000000000000948 */ /* 0x000fea0003800000 */
[----:B------:R4:W1:Y:S04]  /*7280*/  @P0 LDSM.16.M88.4 R28, [R3+UR44+0x200] ;  /* 0x0002002c031c083b */ /* 0x0008680008000200 */
[----:B------:R4:W1:Y:S02]  /*7290*/  @P0 LDSM.16.M88.4 R36, [R0+0x200] ;  /* 0x000200000024083b */ /* 0x0008640000000200 */
.L_x_118:
[----:B------:R-:W-:Y:S05]  /*72a0*/  BSYNC B1 ;  /* 0x0000000000017941 */ /* 0x000fea0003800000 */
.L_x_117:
[----:B----4-:R-:W-:Y:S05]  /*72b0*/  VIADD R0, R25, 0x40 ;  /* 0x0000004019007836 */ /* 0x010fea0000000000 */
[----:B------:R-:W-:Y:S04]  /*72c0*/  SHF.R.U32.HI R0, RZ, 0x15, R0 ;  /* 0x00000015ff007819 */ /* 0x000fe80000011600 */
[----:B------:R-:W-:Y:S11]  /*72d0*/  LOP3.LUT P0, RZ, R0, 0x3, R46, 0x48, !PT ;  /* 0x0000000300ff7812 */ /* 0x000ff6000780482e */
[----:B------:R-:W-:Y:S02]  /*72e0*/  @!UPT UIADD3 URZ, UPT, UPT, URZ, URZ, URZ ;  /* 0x000000fffffff290 */ /* 0x000fe4000fffe0ff */
[----:B------:R-:W-:Y:S05]  /*72f0*/  @!P0 BRA `(.L_x_122) ;  /* 0x0000000000408947 */ /* 0x000fea0003800000 */
[----:B------:R-:W4:Y:S01]  /*7300*/  LDCU.64 UR8, c[0x4][0x70] ;  /* 0x01000e00ff0877ac */ /* 0x000f220008000a00 */
[----:B------:R-:W-:Y:S01]  /*7310*/  MOV R3, 0x0 ;  /* 0x0000000000037802 */ /* 0x000fe20000000f00 */
[----:B------:R-:W-:Y:S02]  /*7320*/  HFMA2 R12, -RZ, RZ, 0, 5.9604644775390625e-08 ;  /* 0x00000001ff0c7431 */ /* 0x000fe400000001ff */
[----:B---3--:R-:W-:Y:S02]  /*7330*/  IMAD.MOV.U32 R8, RZ, RZ, 0x192 ;  /* 0x00000192ff087424 */ /* 0x008fe400078e00ff */
[----:B------:R-:W-:Y:S01]  /*7340*/  IMAD.MOV.U32 R13, RZ, RZ, RZ ;  /* 0x000000ffff0d7224 */ /* 0x000fe200078e00ff */
[----:B------:R-:W3:Y:S01]  /*7350*/  LDCU.64 UR6, c[0x4][0x78] ;  /* 0x01000f00ff0677ac */ /* 0x000ee20008000a00 */
[----:B-1----:R-:W1:Y:S01]  /*7360*/  LDC.64 R2, c[0x4][R3] ;  /* 0x0100000003027b82 */ /* 0x002e620000000a00 */
[----:B------:R-:W5:Y:S01]  /*7370*/  LDCU.64 UR4, c[0x4][0x10] ;  /* 0x01000200ff0477ac */ /* 0x000f620008000a00 */
[----:B----4-:R-:W-:Y:S01]  /*7380*/  MOV R5, UR9 ;  /* 0x0000000900057c02 */ /* 0x010fe20008000f00 */
[----:B------:R-:W-:Y:S01]  /*7390*/  IMAD.U32 R4, RZ, RZ, UR8 ;  /* 0x00000008ff047e24 */ /* 0x000fe2000f8e00ff */
[----:B---3--:R-:W-:Y:S01]  /*73a0*/  MOV R7, UR7 ;  /* 0x0000000700077c02 */ /* 0x008fe20008000f00 */
[----:B------:R-:W-:Y:S01]  /*73b0*/  IMAD.U32 R6, RZ, RZ, UR6 ;  /* 0x00000006ff067e24 */ /* 0x000fe2000f8e00ff */
[----:B-----5:R-:W-:Y:S01]  /*73c0*/  MOV R11, UR5 ;  /* 0x00000005000b7c02 */ /* 0x020fe20008000f00 */
[----:B------:R-:W-:Y:S02]  /*73d0*/  IMAD.U32 R10, RZ, RZ, UR4 ;  /* 0x00000004ff0a7e24 */ /* 0x000fe4000f8e00ff */
[----:B------:R-:W-:Y:S07]  /*73e0*/  LEPC R20, `(.L_x_122) ;  /* 0x000000001014794e */ /* 0x000fee0000000000 */
[----:B-12---:R-:W-:Y:S05]  /*73f0*/  CALL.ABS.NOINC R2 ;  /* 0x0000000002007343 */ /* 0x006fea0003c00000 */
.L_x_122:
[----:B------:R-:W-:Y:S01]  /*7400*/  ISETP.NE.AND P6, PT, R58, RZ, PT ;  /* 0x000000ff3a00720c */ /* 0x000fe20003fc5270 */
[----:B------:R-:W-:Y:S05]  /*7410*/  WARPSYNC.ALL ;  /* 0x0000000000007948 */ /* 0x000fea0003800000 */
[----:B------:R-:W-:Y:S01]  /*7420*/  R2UR UR4, R25 ;  /* 0x00000000190472ca */ /* 0x000fe200000e0000 */
[--C-:B-1----:R-:W-:Y:S01]  /*7430*/  HADD2.F32 R3, -RZ, R28.reuse.H0_H0 ;  /* 0x2000001cff037230 */ /* 0x102fe20000004100 */
[----:B------:R-:W-:Y:S01]  /*7440*/  ISETP.NE.AND P0, PT, R57, RZ, PT ;  /* 0x000000ff3900720c */ /* 0x000fe20003f05270 */
[--C-:B------:R-:W-:Y:S01]  /*7450*/  HADD2.F32 R20, -RZ, R29.reuse.H0_H0 ;  /* 0x2000001dff147230 */ /* 0x100fe20000004100 */
[----:B------:R-:W-:Y:S01]  /*7460*/  BSSY.RECONVERGENT B0, `(.L_x_123) ;  /* 0x0000052000007945 */ /* 0x000fe20003800200 */
[----:B------:R-:W-:Y:S08]  /*7470*/  HADD2.F32 R21, -RZ, R29.H1_H1 ;  /* 0x3000001dff157230 */ /* 0x000ff00000004100 */
[----:B---3--:R-:W1:Y:S02]  /*7480*/  LDTM.16dp256bit.x4 R4, tmem[UR4+0x40] ;  /* 0x00004004000479ee */ /* 0x008e640008120000 */
[C---:B-1----:R-:W-:Y:S01]  /*7490*/  FMUL R0, R24.reuse, R4 ;  /* 0x0000000418007220 */ /* 0x042fe20000400000 */
[----:B------:R-:W-:Y:S02]  /*74a0*/  HADD2.F32 R4, -RZ, R28.H1_H1 ;  /* 0x3000001cff047230 */ /* 0x000fe40000004100 */
[C---:B------:R-:W-:Y:S01]  /*74b0*/  FMUL R2, R24.reuse, R5 ;  /* 0x0000000518027220 */ /* 0x040fe20000400000 */
[C---:B------:R-:W-:Y:S01]  /*74c0*/  FMUL R7, R24.reuse, R7 ;  /* 0x0000000718077220 */ /* 0x040fe20000400000 */
[C---:B------:R-:W-:Y:S01]  /*74d0*/  FFMA R0, R27.reuse, R3, R0 ;  /* 0x000000031b007223 */ /* 0x040fe20000000000 */
[C---:B------:R-:W-:Y:S01]  /*74e0*/  FMUL R3, R24.reuse, R6 ;  /* 0x0000000618037220 */ /* 0x040fe20000400000 */
[C---:B------:R-:W-:Y:S01]  /*74f0*/  FFMA R2, R27.reuse, R4, R2 ;  /* 0x000000041b027223 */ /* 0x040fe20000000002 */
[C---:B------:R-:W-:Y:S01]  /*7500*/  FMUL R4, R24.reuse, R8 ;  /* 0x0000000818047220 */ /* 0x040fe20000400000 */
[C---:B------:R-:W-:Y:S01]  /*7510*/  FMUL R8, R24.reuse, R12 ;  /* 0x0000000c18087220 */ /* 0x040fe20000400000 */
[----:B------:R-:W-:Y:S01]  /*7520*/  FMUL R12, R24, R16 ;  /* 0x00000010180c7220 */ /* 0x000fe20000400000 */
[C---:B------:R-:W-:Y:S01]  /*7530*/  FFMA R3, R27.reuse, R20, R3 ;  /* 0x000000141b037223 */ /* 0x040fe20000000003 */
[----:B------:R-:W-:Y:S01]  /*7540*/  F2FP.F16.F32.PACK_AB R32, R2, R0 ;  /* 0x000000000220723e */ /* 0x000fe200000000ff */
[--C-:B------:R-:W-:Y:S02]  /*7550*/  HADD2.F32 R16, -RZ, R30.reuse.H0_H0 ;  /* 0x2000001eff107230 */ /* 0x100fe40000004100 */
[C---:B------:R-:W-:Y:S01]  /*7560*/  FMUL R5, R24.reuse, R9 ;  /* 0x0000000918057220 */ /* 0x040fe20000400000 */
[----:B------:R-:W-:Y:S02]  /*7570*/  HADD2.F32 R0, -RZ, R30.H1_H1 ;  /* 0x3000001eff007230 */ /* 0x000fe40000004100 */
[C---:B------:R-:W-:Y:S01]  /*7580*/  FFMA R7, R27.reuse, R21, R7 ;  /* 0x000000151b077223 */ /* 0x040fe20000000007 */
[--C-:B------:R-:W-:Y:S02]  /*7590*/  HADD2.F32 R2, -RZ, R31.reuse.H0_H0 ;  /* 0x2000001fff027230 */ /* 0x100fe40000004100 */
[C---:B------:R-:W-:Y:S01]  /*75a0*/  FMUL R6, R24.reuse, R10 ;  /* 0x0000000a18067220 */ /* 0x040fe20000400000 */
[C---:B------:R-:W-:Y:S01]  /*75b0*/  FFMA R4, R27.reuse, R16, R4 ;  /* 0x000000101b047223 */ /* 0x040fe20000000004 */
[----:B------:R-:W-:Y:S01]  /*75c0*/  FFMA R5, R27, R0, R5 ;  /* 0x000000001b057223 */ /* 0x000fe20000000005 */
[----:B------:R-:W-:Y:S01]  /*75d0*/  F2FP.F16.F32.PACK_AB R33, R7, R3 ;  /* 0x000000030721723e */ /* 0x000fe200000000ff */
[----:B------:R-:W-:Y:S02]  /*75e0*/  HADD2.F32 R16, -RZ, R31.H1_H1 ;  /* 0x3000001fff107230 */ /* 0x000fe40000004100 */
        /* <DEDUP_REMOVED lines=9> */
[C---:B------:R-:W-:Y:S01]  /*7680*/  FFMA R8, R27.reuse, R0, R8 ;  /* 0x000000001b087223 */ /* 0x040fe20000000008 */
[C---:B------:R-:W-:Y:S01]  /*7690*/  FFMA R9, R27.reuse, R2, R9 ;  /* 0x000000021b097223 */ /* 0x040fe20000000009 */
[----:B------:R-:W-:Y:S02]  /*76a0*/  HADD2.F32 R0, -RZ, R37.H1_H1 ;  /* 0x30000025ff007230 */ /* 0x000fe40000004100 */
[----:B------:R-:W-:Y:S01]  /*76b0*/  FFMA R10, R27, R3, R10 ;  /* 0x000000031b0a7223 */ /* 0x000fe2000000000a */
[----:B------:R-:W-:Y:S01]  /*76c0*/  F2FP.F16.F32.PACK_AB R35, R11, R6 ;  /* 0x000000060b23723e */ /* 0x000fe200000000ff */
[C---:B------:R-:W-:Y:S01]  /*76d0*/  FMUL R15, R24.reuse, R15 ;  /* 0x0000000f180f7220 */ /* 0x040fe20000400000 */
[--C-:B------:R-:W-:Y:S02]  /*76e0*/  HADD2.F32 R2, -RZ, R38.reuse.H0_H0 ;  /* 0x20000026ff027230 */ /* 0x100fe40000004100 */
[C---:B------:R-:W-:Y:S01]  /*76f0*/  FMUL R13, R24.reuse, R17 ;  /* 0x00000011180d7220 */ /* 0x040fe20000400000 */
[----:B------:R-:W-:Y:S01]  /*7700*/  HADD2.F32 R3, -RZ, R38.H1_H1 ;  /* 0x30000026ff037230 */ /* 0x000fe20000004100 */
[----:B------:R1:W-:Y:S01]  /*7710*/  STSM.16.M88.4 [R60+0x2200], R32 ;  /* 0x002200203c007844 */ /* 0x0003e20000000200 */
[----:B------:R-:W-:Y:S01]  /*7720*/  F2FP.F16.F32.PACK_AB R8, R9, R8 ;  /* 0x000000080908723e */ /* 0x000fe200000000ff */
[--C-:B------:R-:W-:Y:S02]  /*7730*/  HADD2.F32 R4, -RZ, R39.reuse.H0_H0 ;  /* 0x20000027ff047230 */ /* 0x100fe40000004100 */
[C---:B------:R-:W-:Y:S01]  /*7740*/  FMUL R14, R24.reuse, R18 ;  /* 0x00000012180e7220 */ /* 0x040fe20000400000 */
[----:B------:R-:W-:Y:S02]  /*7750*/  HADD2.F32 R5, -RZ, R39.H1_H1 ;  /* 0x30000027ff057230 */ /* 0x000fe40000004100 */
[C---:B------:R-:W-:Y:S01]  /*7760*/  FFMA R15, R27.reuse, R0, R15 ;  /* 0x000000001b0f7223 */ /* 0x040fe2000000000f */
[----:B------:R-:W-:Y:S01]  /*7770*/  MOV R0, UR45 ;  /* 0x0000002d00007c02 */ /* 0x000fe20008000f00 */
        /* <DEDUP_REMOVED lines=18> */
[----:B---3--:R-:W3:Y:S01]  /*78a0*/  FENCE.VIEW.ASYNC.S ;  /* 0x00000000000073c6 */ /* 0x008ee20000000000 */
[----:B------:R-:W-:Y:S01]  /*78b0*/  @P6 PRMT R0, R65, 0x654, R0 ;  /* 0x0000065441006816 */ /* 0x000fe20000000000 */
[----:B---3--:R-:W-:Y:S06]  /*78c0*/  BAR.SYNC.DEFER_BLOCKING 0x1, 0x80 ;  /* 0x0042000000007b1d */ /* 0x008fec0000010000 */
[----:B------:R-:W-:Y:S05]  /*78d0*/  @P0 BRA `(.L_x_124) ;  /* 0x0000000000280947 */ /* 0x000fea0003800000 */
[----:B------:R-:W3:Y:S01]  /*78e0*/  LDCU.64 UR6, c[0x0][0x348] ;  /* 0x00006900ff0677ac */ /* 0x000ee20008000a00 */
[----:B------:R-:W-:Y:S02]  /*78f0*/  UIADD3 UR9, UPT, UPT, UR49, 0x40, URZ ;  /* 0x0000004031097890 */ /* 0x000fe4000fffe0ff */
[----:B------:R-:W-:Y:S01]  /*7900*/  UIADD3 UR8, UPT, UPT, UR44, 0x2200, URZ ;  /* 0x000022002c087890 */ /* 0x000fe2000fffe0ff */
[----:B------:R-:W-:Y:S01]  /*7910*/  UMOV UR10, UR50 ;  /* 0x00000032000a7c82 */ /* 0x000fe20008000000 */
[----:B------:R-:W-:Y:S01]  /*7920*/  UMOV UR11, UR36 ;  /* 0x00000024000b7c82 */ /* 0x000fe20008000000 */
[----:B---3--:R-:W-:Y:S04]  /*7930*/  UIADD3 UR4, UP0, UPT, UR6, 0x680, URZ ;  /* 0x0000068006047890 */ /* 0x008fe8000ff1e0ff */
[----:B------:R-:W-:Y:S09]  /*7940*/  UIADD3.X UR5, UPT, UPT, URZ, UR7, URZ, UP0, !UPT ;  /* 0x00000007ff057290 */ /* 0x000ff200087fe4ff */
[----:B------:R3:W-:Y:S01]  /*7950*/  UTMASTG.3D [UR8], [UR4] ;  /* 0x00000008040073b5 */ /* 0x0007e20008010000 */
[----:B------:R0:W-:Y:S01]  /*7960*/  UTMACMDFLUSH ;  /* 0x00000000000079b7 */ /* 0x0001e20000000000 */
[----:B---3--:R-:W-:Y:S04]  /*7970*/  DEPBAR.LE SB0, 0x1 ;  /* 0x000080400000791a */ /* 0x008fe80000000000 */
.L_x_124:
[----:B------:R-:W-:Y:S05]  /*7980*/  BSYNC.RECONVERGENT B0 ;  /* 0x0000000000007941 */ /* 0x000fea0003800200 */
.L_x_123:
        /* <DEDUP_REMOVED lines=8> */
[----:B---3--:R-:W-:Y:S06]  /*7a10*/  @!P6 BRA `(.L_x_126) ;  /* 0x000000000040e947 */ /* 0x008fec0003800000 */
        /* <DEDUP_REMOVED lines=8> */
[----:B------:R-:W3:Y:S02]  /*7aa0*/  SYNCS.PHASECHK.TRANS64.TRYWAIT P0, [R3+URZ+0x50], R0 ;  /* 0x00005000030075a7 */ /* 0x000ee400080011ff */
[----:B---3--:R-:W-:Y:S05]  /*7ab0*/  @!P0 BRA `(.L_x_129) ;  /* 0x0000001400a48947 */ /* 0x008fea0003800000 */
.L_x_128:
[----:B------:R-:W-:Y:S05]  /*7ac0*/  BSYNC B0 ;  /* 0x0000000000007941 */ /* 0x000fea0003800000 */
.L_x_127:
[----:B------:R-:W-:Y:S11]  /*7ad0*/  ISETP.NE.AND P0, PT, R64, RZ, PT ;  /* 0x000000ff4000720c */ /* 0x000ff60003f05270 */
[----:B------:R-:W-:Y:S02]  /*7ae0*/  @!UPT UIADD3 URZ, UPT, UPT, URZ, URZ, URZ ;  /* 0x000000fffffff290 */ /* 0x000fe4000fffe0ff */
[----:B------:R-:W-:Y:S05]  /*7af0*/  @P0 WARPSYNC.ALL ;  /* 0x0000000000000948 */ /* 0x000fea0003800000 */
[----:B------:R4:W1:Y:S04]  /*7b00*/  @P0 LDSM.16.M88.4 R28, [R61+UR44+0x200] ;  /* 0x0002002c3d1c083b */ /* 0x0008680008000200 */
[----:B------:R4:W1:Y:S02]  /*7b10*/  @P0 LDSM.16.M88.4 R36, [R2+0x200] ;  /* 0x000200000224083b */ /* 0x0008640000000200 */
.L_x_126:
[----:B------:R-:W-:Y:S05]  /*7b20*/  BSYNC B1 ;  /* 0x0000000000017941 */ /* 0x000fea0003800000 */
.L_x_125:
[----:B---3--:R-:W-:Y:S05]  /*7b30*/  VIADD R0, R25, 0x60 ;  /* 0x0000006019007836 */ /* 0x008fea0000000000 */
[----:B------:R-:W-:Y:S04]  /*7b40*/  SHF.R.U32.HI R0, RZ, 0x15, R0 ;  /* 0x00000015ff007819 */ /* 0x000fe80000011600 */
[----:B------:R-:W-:Y:S11]  /*7b50*/  LOP3.LUT P0, RZ, R0, 0x3, R46, 0x48, !PT ;  /* 0x0000000300ff7812 */ /* 0x000ff6000780482e */
[----:B------:R-:W-:Y:S02]  /*7b60*/  @!UPT UIADD3 URZ, UPT, UPT, URZ, URZ, URZ ;  /* 0x000000fffffff290 */ /* 0x000fe4000fffe0ff */
[----:B------:R-:W-:Y:S05]  /*7b70*/  @!P0 BRA `(.L_x_130) ;  /* 0x0000000000408947 */ /* 0x000fea0003800000 */
[----:B------:R-:W3:Y:S01]  /*7b80*/  LDCU.64 UR8, c[0x4][0x70] ;  /* 0x01000e00ff0877ac */ /* 0x000ee20008000a00 */
[----:B------:R-:W-:Y:S01]  /*7b90*/  MOV R3, 0x0 ;  /* 0x0000000000037802 */ /* 0x000fe20000000f00 */
[----:B------:R-:W-:Y:S02]  /*7ba0*/  HFMA2 R12, -RZ, RZ, 0, 5.9604644775390625e-08 ;  /* 0x00000001ff0c7431 */ /* 0x000fe400000001ff */
[----:B-1----:R-:W-:Y:S02]  /*7bb0*/  IMAD.MOV.U32 R8, RZ, RZ, 0x192 ;  /* 0x00000192ff087424 */ /* 0x002fe400078e00ff */
[----:B------:R-:W-:Y:S01]  /*7bc0*/  IMAD.MOV.U32 R13, RZ, RZ, RZ ;  /* 0x000000ffff0d7224 */ /* 0x000fe200078e00ff */
[----:B------:R-:W1:Y:S01]  /*7bd0*/  LDCU.64 UR6, c[0x4][0x78] ;  /* 0x01000f00ff0677ac */ /* 0x000e620008000a00 */
[----:B----4-:R-:W4:Y:S01]  /*7be0*/  LDC.64 R2, c[0x4][R3] ;  /* 0x0100000003027b82 */ /* 0x010f220000000a00 */
        /* <DEDUP_REMOVED lines=9> */
.L_x_130:
[----:B------:R-:W-:Y:S01]  /*7c80*/  ISETP.NE.AND P0, PT, R57, RZ, PT ;  /* 0x000000ff3900720c */ /* 0x000fe20003f05270 */
[----:B------:R-:W-:Y:S05]  /*7c90*/  WARPSYNC.ALL ;  /* 0x0000000000007948 */ /* 0x000fea0003800000 */
[----:B------:R-:W-:Y:S01]  /*7ca0*/  R2UR UR4, R25 ;  /* 0x00000000190472ca */ /* 0x000fe200000e0000 */
[----:B------:R-:W3:Y:S01]  /*7cb0*/  S2UR UR5, SR_CgaCtaId ;  /* 0x00000000000579c3 */ /* 0x000ee20000008800 */
[--C-:B-1----:R-:W-:Y:S01]  /*7cc0*/  HADD2.F32 R0, -RZ, R28.reuse.H0_H0 ;  /* 0x2000001cff007230 */ /* 0x102fe20000004100 */
[----:B------:R-:W-:Y:S01]  /*7cd0*/  BSSY.RECONVERGENT B0, `(.L_x_131) ;  /* 0x0000052000007945 */ /* 0x000fe20003800200 */
[----:B----4-:R-:W-:Y:S02]  /*7ce0*/  HADD2.F32 R2, -RZ, R28.H1_H1 ;  /* 0x3000001cff027230 */ /* 0x010fe40000004100 */
[--C-:B------:R-:W-:Y:S02]  /*7cf0*/  HADD2.F32 R3, -RZ, R29.reuse.H0_H0 ;  /* 0x2000001dff037230 */ /* 0x100fe40000004100 */
[----:B------:R-:W-:Y:S02]  /*7d00*/  HADD2.F32 R20, -RZ, R29.H1_H1 ;  /* 0x3000001dff147230 */ /* 0x000fe40000004100 */
[--C-:B------:R-:W-:Y:S02]  /*7d10*/  HADD2.F32 R21, -RZ, R30.reuse.H0_H0 ;  /* 0x2000001eff157230 */ /* 0x100fe40000004100 */
[----:B------:R-:W-:Y:S01]  /*7d20*/  HADD2.F32 R25, -RZ, R30.H1_H1 ;  /* 0x3000001eff197230 */ /* 0x000fe20000004100 */
[----:B------:R-:W1:Y:S01]  /*7d30*/  LDTM.16dp256bit.x4 R4, tmem[UR4+0x60] ;  /* 0x00006004000479ee */ /* 0x000e620008120000 */
[----:B------:R-:W-:Y:S01]  /*7d40*/  R2UR UR4, R26 ;  /* 0x000000001a0472ca */ /* 0x000fe200000e0000 */
[----:B------:R-:W-:Y:S01]  /*7d50*/  NOP ;  /* 0x0000000000007918 */ /* 0x000fe20000000000 */
[--C-:B------:R-:W-:Y:S02]  /*7d60*/  HADD2.F32 R26, -RZ, R31.reuse.H0_H0 ;  /* 0x2000001fff1a7230 */ /* 0x100fe40000004100 */
[----:B------:R-:W-:Y:S02]  /*7d70*/  HADD2.F32 R28, -RZ, R31.H1_H1 ;  /* 0x3000001fff1c7230 */ /* 0x000fe40000004100 */
[--C-:B------:R-:W-:Y:S02]  /*7d80*/  HADD2.F32 R29, -RZ, R36.reuse.H0_H0 ;  /* 0x20000024ff1d7230 */ /* 0x100fe40000004100 */
[----:B------:R-:W-:Y:S02]  /*7d90*/  HADD2.F32 R30, -RZ, R36.H1_H1 ;  /* 0x30000024ff1e7230 */ /* 0x000fe40000004100 */
[--C-:B------:R-:W-:Y:S02]  /*7da0*/  HADD2.F32 R31, -RZ, R37.reuse.H0_H0 ;  /* 0x20000025ff1f7230 */ /* 0x100fe40000004100 */
[----:B------:R-:W-:Y:S01]  /*7db0*/  HADD2.F32 R32, -RZ, R37.H1_H1 ;  /* 0x30000025ff207230 */ /* 0x000fe20000004100 */
[----:B------:R-:W-:Y:S01]  /*7dc0*/  UIADD3 UR4, UPT, UPT, UR4, 0xe0, URZ ;  /* 0x000000e004047890 */ /* 0x000fe2000fffe0ff */
[--C-:B------:R-:W-:Y:S02]  /*7dd0*/  HADD2.F32 R33, -RZ, R38.reuse.H0_H0 ;  /* 0x20000026ff217230 */ /* 0x100fe40000004100 */
[----:B------:R-:W-:Y:S02]  /*7de0*/  HADD2.F32 R34, -RZ, R38.H1_H1 ;  /* 0x30000026ff227230 */ /* 0x000fe40000004100 */
[--C-:B------:R-:W-:Y:S02]  /*7df0*/  HADD2.F32 R35, -RZ, R39.reuse.H0_H0 ;  /* 0x20000027ff237230 */ /* 0x100fe40000004100 */
[----:B------:R-:W-:Y:S02]  /*7e00*/  HADD2.F32 R36, -RZ, R39.H1_H1 ;  /* 0x30000027ff247230 */ /* 0x000fe40000004100 */
[C---:B-1----:R-:W-:Y:S01]  /*7e10*/  FMUL R4, R24.reuse, R4 ;  /* 0x0000000418047220 */ /* 0x042fe20000400000 */
[----:B---3--:R-:W-:Y:S01]  /*7e20*/  UPRMT UR4, UR5, 0x654, UR4 ;  /* 0x0000065405047896 */ /* 0x008fe20008000004 */
[C---:B------:R-:W-:Y:S01]  /*7e30*/  FMUL R5, R24.reuse, R5 ;  /* 0x0000000518057220 */ /* 0x040fe20000400000 */
[C---:B------:R-:W-:Y:S01]  /*7e40*/  FMUL R6, R24.reuse, R6 ;  /* 0x0000000618067220 */ /* 0x040fe20000400000 */
[C---:B------:R-:W-:Y:S01]  /*7e50*/  FFMA R4, R27.reuse, R0, R4 ;  /* 0x000000001b047223 */ /* 0x040fe20000000004 */
[C---:B------:R-:W-:Y:S01]  /*7e60*/  FMUL R7, R24.reuse, R7 ;  /* 0x0000000718077220 */ /* 0x040fe20000400000 */
[C---:B------:R-:W-:Y:S01]  /*7e70*/  FFMA R5, R27.reuse, R2, R5 ;  /* 0x000000021b057223 */ /* 0x040fe20000000005 */
[C---:B------:R-:W-:Y:S01]  /*7e80*/  FFMA R6, R27.reuse, R3, R6 ;  /* 0x000000031b067223 */ /* 0x040fe20000000006 */
[C---:B------:R-:W-:Y:S01]  /*7e90*/  FMUL R8, R24.reuse, R8 ;  /* 0x0000000818087220 */ /* 0x040fe20000400000 */
[----:B------:R-:W-:Y:S01]  /*7ea0*/  FFMA R7, R27, R20, R7 ;  /* 0x000000141b077223 */ /* 0x000fe20000000007 */
[----:B------:R-:W-:Y:S01]  /*7eb0*/  SYNCS.ARRIVE.TRANS64.RED.A1T0 RZ, [UR4], RZ ;  /* 0x000000ffffff79a7 */ /* 0x000fe20008100404 */
[----:B------:R-:W-:Y:S01]  /*7ec0*/  F2FP.F16.F32.PACK_AB R4, R5, R4 ;  /* 0x000000040504723e */ /* 0x000fe200000000ff */
[----:B------:R-:W-:Y:S01]  /*7ed0*/  FFMA R8, R27, R21, R8 ;  /* 0x000000151b087223 */ /* 0x000fe20000000008 */
[C---:B------:R-:W-:Y:S01]  /*7ee0*/  FMUL R9, R24.reuse, R9 ;  /* 0x0000000918097220 */ /* 0x040fe20000400000 */
[----:B------:R-:W-:Y:S01]  /*7ef0*/  F2FP.F16.F32.PACK_AB R5, R7, R6 ;  /* 0x000000060705723e */ /* 0x000fe200000000ff */
[C---:B------:R-:W-:Y:S01]  /*7f00*/  FMUL R0, R24.reuse, R10 ;  /* 0x0000000a18007220 */ /* 0x040fe20000400000 */
[C---:B------:R-:W-:Y:S01]  /*7f10*/  FMUL R2, R24.reuse, R11 ;  /* 0x0000000b18027220 */ /* 0x040fe20000400000 */
[C---:B------:R-:W-:Y:S01]  /*7f20*/  FMUL R3, R24.reuse, R12 ;  /* 0x0000000c18037220 */ /* 0x040fe20000400000 */
[C---:B------:R-:W-:Y:S01]  /*7f30*/  FFMA R9, R27.reuse, R25, R9 ;  /* 0x000000191b097223 */ /* 0x040fe20000000009 */
[C---:B------:R-:W-:Y:S01]  /*7f40*/  FMUL R10, R24.reuse, R13 ;  /* 0x0000000d180a7220 */ /* 0x040fe20000400000 */
[C---:B------:R-:W-:Y:S01]  /*7f50*/  FFMA R0, R27.reuse, R26, R0 ;  /* 0x0000001a1b007223 */ /* 0x040fe20000000000 */
[C---:B------:R-:W-:Y:S01]  /*7f60*/  FMUL R11, R24.reuse, R14 ;  /* 0x0000000e180b7220 */ /* 0x040fe20000400000 */
[C---:B------:R-:W-:Y:S01]  /*7f70*/  FFMA R2, R27.reuse, R28, R2 ;  /* 0x0000001c1b027223 */ /* 0x040fe20000000002 */
[C---:B------:R-:W-:Y:S01]  /*7f80*/  FMUL R15, R24.reuse, R15 ;  /* 0x0000000f180f7220 */ /* 0x040fe20000400000 */
[C---:B------:R-:W-:Y:S01]  /*7f90*/  FMUL R12, R24.reuse, R16 ;  /* 0x00000010180c7220 */ /* 0x040fe20000400000 */
[C---:B------:R-:W-:Y:S01]  /*7fa0*/  FFMA R3, R27.reuse, R29, R3 ;  /* 0x0000001d1b037223 */ /* 0x040fe20000000003 */
[C---:B------:R-:W-:Y:S01]  /*7fb0*/  FMUL R13, R24.reuse, R17 ;  /* 0x00000011180d7220 */ /* 0x040fe20000400000 */
[C---:B------:R-:W-:Y:S01]  /*7fc0*/  FFMA R10, R27.reuse, R30, R10 ;  /* 0x0000001e1b0a7223 */ /* 0x040fe2000000000a */
[C---:B------:R-:W-:Y:S01]  /*7fd0*/  FMUL R14, R24.reuse, R18 ;  /* 0x00000012180e7220 */ /* 0x040fe20000400000 */
[C---:B------:R-:W-:Y:S01]  /*7fe0*/  FFMA R11, R27.reuse, R31, R11 ;  /* 0x0000001f1b0b7223 */ /* 0x040fe2000000000b */
        /* <DEDUP_REMOVED lines=32> */
.L_x_132:
[----:B------:R-:W-:Y:S05]  /*81f0*/  BSYNC.RECONVERGENT B0 ;  /* 0x0000000000007941 */ /* 0x000fea0003800200 */
.L_x_131:
[----:B------:R-:W-:Y:S01]  /*8200*/  BAR.SYNC.DEFER_BLOCKING 0x1, 0x80 ;  /* 0x0042000000007b1d */ /* 0x000fe20000010000 */
[----:B------:R-:W-:Y:S01]  /*8210*/  UISETP.NE.AND UP0, UPT, UR47, -0x4, UPT ;  /* 0xfffffffc2f00788c */ /* 0x000fe2000bf05270 */
[----:B------:R-:W-:Y:S08]  /*8220*/  IADD3 R22, PT, PT, R22, 0x1, RZ ;  /* 0x0000000116167810 */ /* 0x000ff00007ffe0ff */
[----:B------:R-:W-:Y:S05]  /*8230*/  BRA.U !UP0, `(.L_x_133) ;  /* 0x0000000108247547 */ /* 0x000fea000b800000 */
[----:B------:R-:W-:Y:S01]  /*8240*/  ISETP.NE.AND P0, PT, R58, RZ, PT ;  /* 0x000000ff3a00720c */ /* 0x000fe20003f05270 */
[----:B------:R-:W-:Y:S01]  /*8250*/  IMAD.U32 R0, RZ, RZ, UR46 ;  /* 0x0000002eff007e24 */ /* 0x000fe2000f8e00ff */
[----:B------:R-:W-:Y:S04]  /*8260*/  UIADD3 UR4, UPT, UPT, UR46, 0x1, URZ ;  /* 0x000000012e047890 */ /* 0x000fe8000fffe0ff */
[----:B------:R-:W-:Y:S04]  /*8270*/  UISETP.NE.AND UP0, UPT, UR4, 0x4, UPT ;  /* 0x000000040400788c */ /* 0x000fe8000bf05270 */
[----:B------:R-:W-:Y:S03]  /*8280*/  USEL UR46, UR4, URZ, UP0 ;  /* 0x000000ff042e7287 */ /* 0x000fe60008000000 */
[----:B------:R-:W-:Y:S05]  /*8290*/  @P0 LEA R0, R0, UR44, 0x3 ;  /* 0x0000002c00000c11 */ /* 0x000fea000f8e18ff */
[----:B------:R-:W-:Y:S05]  /*82a0*/  @P0 VIADD R0, R0, 0x70 ;  /* 0x0000007000000836 */ /* 0x000fea0000000000 */
[----:B------:R-:W-:Y:S04]  /*82b0*/  @P0 PRMT R0, R65, 0x654, R0 ;  /* 0x0000065441000816 */ /* 0x000fe80000000000 */
[----:B------:R3:W-:Y:S03]  /*82c0*/  @P0 SYNCS.ARRIVE.TRANS64.RED.A1T0 RZ, [R0+URZ], RZ ;  /* 0x000000ff00ff09a7 */ /* 0x0007e600081004ff */
.L_x_133:
[----:B------:R-:W-:Y:S01]  /*82d0*/  R2UR UR5, R47 ;  /* 0x000000002f0572ca */ /* 0x000fe200000e0000 */
[----:B------:R-:W-:Y:S01]  /*82e0*/  UISETP.NE.AND UP0, UPT, UR61, URZ, UPT ;  /* 0x000000ff3d00728c */ /* 0x000fe2000bf05270 */
[----:B------:R-:W-:Y:S01]  /*82f0*/  R2UR UR4, R48 ;  /* 0x00000000300472ca */ /* 0x000fe200000e0000 */
[----:B------:R-:W-:Y:S01]  /*8300*/  UIADD3 UR47, UPT, UPT, UR47, 0x4, URZ ;  /* 0x000000042f2f7890 */ /* 0x000fe2000fffe0ff */
[----:B------:R-:W-:Y:S01]  /*8310*/  ISETP.NE.AND P0, PT, R52, 0x2, PT ;  /* 0x000000023400780c */ /* 0x000fe20003f05270 */
[----:B------:R-:W-:Y:S01]  /*8320*/  UMOV UR36, UR60 ;  /* 0x0000003c00247c82 */ /* 0x000fe20008000000 */
[----:B------:R-:W-:Y:S02]  /*8330*/  ISETP.NE.AND P1, PT, R22, 0x4, PT ;  /* 0x000000041600780c */ /* 0x000fe40003f25270 */
[----:B------:R-:W-:Y:S02]  /*8340*/  SEL R2, RZ, 0x1, P0 ;  /* 0x00000001ff027807 */ /* 0x000fe40000000000 */
[----:B---3--:R-:W-:Y:S02]  /*8350*/  SEL R0, RZ, 0x1, P1 ;  /* 0x00000001ff007807 */ /* 0x008fe40000800000 */
[----:B------:R-:W-:Y:S01]  /*8360*/  LOP3.LUT R53, R53, R2, RZ, 0x3c, !PT ;  /* 0x0000000235357212 */ /* 0x000fe200078e3cff */
[----:B------:R-:W-:Y:S01]  /*8370*/  UIADD3 UR20, UPT, UPT, UR37, UR5, URZ ;  /* 0x0000000525147290 */ /* 0x000fe2000fffe0ff */
[----:B------:R-:W-:Y:S01]  /*8380*/  LOP3.LUT R54, R54, R0, RZ, 0x3c, !PT ;  /* 0x0000000036367212 */ /* 0x000fe200078e3cff */
[----:B------:R-:W-:Y:S01]  /*8390*/  UIADD3 UR16, UPT, UPT, UR38, UR4, URZ ;  /* 0x0000000426107290 */ /* 0x000fe2000fffe0ff */
[----:B------:R-:W-:Y:S02]  /*83a0*/  SEL R52, R52, RZ, P0 ;  /* 0x000000ff34347207 */ /* 0x000fe40000000000 */
[----:B------:R-:W-:Y:S01]  /*83b0*/  SEL R22, R22, RZ, P1 ;  /* 0x000000ff16167207 */ /* 0x000fe20000800000 */
[----:B------:R-:W-:Y:S08]  /*83c0*/  BRA.U UP0, `(.L_x_134) ;  /* 0xffffffcd00b07547 */ /* 0x000ff0000b83ffff */
[----:B------:R-:W-:-:S13]  /*83d0*/  R2UR UR4, R49 ;  /* 0x00000000310472ca */ /* 0x000fda00000e0000 */
[----:B------:R-:W-:-:S09]  /*83e0*/  UISETP.NE.AND UP0, UPT, UR4, URZ, UPT ;  /* 0x000000ff0400728c */ /* 0x000fd2000bf05270 */
[----:B------:R-:W-:Y:S05]  /*83f0*/  BRA.U !UP0, `(.L_x_135) ;  /* 0x0000000108487547 */ /* 0x000fea000b800000 */
[----:B------:R-:W3:Y:S02]  /*8400*/  LDCU.64 UR4, c[0x0][0x890] ;  /* 0x00011200ff0477ac */ /* 0x000ee40008000a00 */
[----:B---3--:R-:W-:-:S04]  /*8410*/  UISETP.NE.U32.AND UP0, UPT, UR4, URZ, UPT ;  /* 0x000000ff0400728c */ /* 0x008fc8000bf05070 */
[----:B------:R-:W-:-:S09]  /*8420*/  UISETP.NE.AND.EX UP0, UPT, UR5, URZ, UPT, UP0 ;  /* 0x000000ff0500728c */ /* 0x000fd2000bf05300 */
[----:B------:R-:W-:Y:S05]  /*8430*/  BRA.U UP0, `(.L_x_136) ;  /* 0x00000001000c7547 */ /* 0x000fea000b800000 */
[----:B------:R-:W-:-:S13]  /*8440*/  FSETP.NEU.AND P0, PT, R27, RZ, PT ;  /* 0x000000ff1b00720b */ /* 0x000fda0003f0d000 */
[----:B------:R-:W-:Y:S05]  /*8450*/  @!P0 EXIT ;  /* 0x000000000000894d */ /* 0x000fea0003800000 */
[----:B------:R-:W-:Y:S05]  /*8460*/  BRA `(.L_x_135) ;  /* 0x00000000002c7947 */ /* 0x000fea0003800000 */
.L_x_136:
[----:B------:R-:W-:Y:S01]  /*8470*/  ISETP.NE.AND P0, PT, R51, RZ, PT ;  /* 0x000000ff3300720c */ /* 0x000fe20003f05270 */
[----:B------:R-:W-:-:S12]  /*8480*/  BSSY.RECONVERGENT B0, `(.L_x_135) ;  /* 0x0000009000007945 */ /* 0x000fd80003800200 */
[----:B------:R-:W-:Y:S05]  /*8490*/  @P0 BRA `(.L_x_137) ;  /* 0x0000000000140947 */ /* 0x000fea0003800000 */
[----:B------:R-:W3:Y:S02]  /*84a0*/  LDCU.64 UR4, c[0x0][0x888] ;  /* 0x00011100ff0477ac */ /* 0x000ee40008000a00 */
[----:B---3--:R-:W-:-:S04]  /*84b0*/  ISETP.NE.U32.AND P0, PT, RZ, UR4, PT ;  /* 0x00000004ff007c0c */ /* 0x008fc8000bf05070 */
[----:B------:R-:W-:-:S13]  /*84c0*/  ISETP.NE.AND.EX P0, PT, RZ, UR5, PT, P0 ;  /* 0x00000005ff007c0c */ /* 0x000fda000bf05300 */
[----:B------:R-:W-:Y:S05]  /*84d0*/  @!P0 EXIT ;  /* 0x000000000000894d */ /* 0x000fea0003800000 */
[----:B------:R-:W-:Y:S05]  /*84e0*/  BRA `(.L_x_138) ;  /* 0x0000000000087947 */ /* 0x000fea0003800000 */
.L_x_137:
[----:B------:R-:W-:-:S13]  /*84f0*/  FSETP.NEU.AND P0, PT, R27, RZ, PT ;  /* 0x000000ff1b00720b */ /* 0x000fda0003f0d000 */
[----:B------:R-:W-:Y:S05]  /*8500*/  @!P0 EXIT ;  /* 0x000000000000894d */ /* 0x000fea0003800000 */
.L_x_138:
[----:B------:R-:W-:Y:S05]  /*8510*/  BSYNC.RECONVERGENT B0 ;  /* 0x0000000000007941 */ /* 0x000fea0003800200 */
.L_x_135:
[----:B------:R-:W3:Y:S01]  /*8520*/  S2UR UR5, SR_CgaCtaId ;  /* 0x00000000000579c3 */ /* 0x000ee20000008800 */
[----:B------:R-:W-:Y:S01]  /*8530*/  ULEA UR4, UR46, UR44, 0x3 ;  /* 0x0000002c2e047291 */ /* 0x000fe2000f8e18ff */
[----:B------:R-:W-:-:S04]  /*8540*/  DEPBAR.LE SB0, 0x0 ;  /* 0x000080000000791a */ /* 0x000fc80000000000 */
[----:B------:R-:W-:-:S04]  /*8550*/  UIADD3 UR4, UPT, UPT, UR4, 0x70, URZ ;  /* 0x0000007004047890 */ /* 0x000fc8000fffe0ff */
[----:B---3--:R-:W-:-:S09]  /*8560*/  UPRMT UR4, UR5, 0x654, UR4 ;  /* 0x0000065405047896 */ /* 0x008fd20008000004 */
[----:B------:R-:W-:Y:S01]  /*8570*/  SYNCS.ARRIVE.TRANS64.RED.A1T0 RZ, [UR4], RZ ;  /* 0x000000ffffff79a7 */ /* 0x000fe20008100404 */
[----:B------:R-:W-:Y:S05]  /*8580*/  EXIT ;  /* 0x000000000000794d */ /* 0x000fea0003800000 */
.L_x_24:
[----:B--2---:R2:W3:Y:S02]  /*8590*/  SYNCS.PHASECHK.TRANS64.TRYWAIT P0, [R0+URZ+0x110], R2 ;  /* 0x00011002000075a7 */ /* 0x0044e400080011ff */
[----:B---3--:R-:W-:Y:S05]  /*85a0*/  @!P0 NANOSLEEP.SYNCS 0x989680 ;  /* 0x009896800000895d */ /* 0x008fea0003900000 */
[----:B------:R-:W3:Y:S02]  /*85b0*/  @!P0 SYNCS.PHASECHK.TRANS64 P0, [R0+URZ+0x110], R2 ;  /* 0x00011002000085a7 */ /* 0x000ee400080010ff */
[----:B---3--:R-:W-:Y:S05]  /*85c0*/  @!P0 BRA `(.L_x_24) ;  /* 0xfffffffc00f08947 */ /* 0x008fea000383ffff */
[----:B------:R-:W-:Y:S05]  /*85d0*/  BRA `(.L_x_139) ;  /* 0xffffff9000d07947 */ /* 0x000fea000383ffff */
.L_x_27:
[----:B--2---:R-:W-:-:S07]  /*85e0*/  MOV R0, UR33 ;  /* 0x0000002100007c02 */ /* 0x004fce0008000f00 */
.L_x_140:
[----:B--2---:R2:W3:Y:S02]  /*85f0*/  SYNCS.PHASECHK.TRANS64.TRYWAIT P0, [R0+URZ+0x28], R3 ;  /* 0x00002803000075a7 */ /* 0x0044e400080011ff */
[----:B---3--:R-:W-:Y:S05]  /*8600*/  @!P0 NANOSLEEP.SYNCS 0x989680 ;  /* 0x009896800000895d */ /* 0x008fea0003900000 */
[----:B------:R-:W3:Y:S02]  /*8610*/  @!P0 SYNCS.PHASECHK.TRANS64 P0, [R0+URZ+0x28], R3 ;  /* 0x00002803000085a7 */ /* 0x000ee400080010ff */
[----:B---3--:R-:W-:Y:S05]  /*8620*/  @!P0 BRA `(.L_x_140) ;  /* 0xfffffffc00f08947 */ /* 0x008fea000383ffff */
[----:B------:R-:W-:Y:S05]  /*8630*/  BRA `(.L_x_26) ;  /* 0xffffff9400107947 */ /* 0x000fea000383ffff */
.L_x_34:
[----:B-1----:R-:W-:-:S07]  /*8640*/  MOV R0, UR17 ;  /* 0x0000001100007c02 */ /* 0x002fce0008000f00 */
.L_x_141:
[----:B-1----:R1:W2:Y:S02]  /*8650*/  SYNCS.PHASECHK.TRANS64.TRYWAIT P0, [R0+URZ+0x28], R3 ;  /* 0x00002803000075a7 */ /* 0x0022a400080011ff */
[----:B--2---:R-:W-:Y:S05]  /*8660*/  @!P0 NANOSLEEP.SYNCS 0x989680 ;  /* 0x009896800000895d */ /* 0x004fea0003900000 */
[----:B------:R-:W2:Y:S02]  /*8670*/  @!P0 SYNCS.PHASECHK.TRANS64 P0, [R0+URZ+0x28], R3 ;  /* 0x00002803000085a7 */ /* 0x000ea400080010ff */
[----:B--2---:R-:W-:Y:S05]  /*8680*/  @!P0 BRA `(.L_x_141) ;  /* 0xfffffffc00f08947 */ /* 0x004fea000383ffff */
[----:B------:R-:W-:Y:S05]  /*8690*/  BRA `(.L_x_33) ;  /* 0xffffff9400d07947 */ /* 0x000fea000383ffff */
.L_x_39:
[----:B-1----:R1:W2:Y:S02]  /*86a0*/  SYNCS.PHASECHK.TRANS64.TRYWAIT P0, [R3+URZ+0xa0], R0 ;  /* 0x0000a000030075a7 */ /* 0x0022a400080011ff */
[----:B--2---:R-:W-:Y:S05]  /*86b0*/  @!P0 NANOSLEEP.SYNCS 0x989680 ;  /* 0x009896800000895d */ /* 0x004fea0003900000 */
[----:B------:R-:W2:Y:S02]  /*86c0*/  @!P0 SYNCS.PHASECHK.TRANS64 P0, [R3+URZ+0xa0], R0 ;  /* 0x0000a000030085a7 */ /* 0x000ea400080010ff */
[----:B--2---:R-:W-:Y:S05]  /*86d0*/  @!P0 BRA `(.L_x_39) ;  /* 0xfffffffc00f08947 */ /* 0x004fea000383ffff */
[----:B------:R-:W-:Y:S05]  /*86e0*/  BRA `(.L_x_142) ;  /* 0xffffff9800707947 */ /* 0x000fea000383ffff */
.L_x_43:
[----:B------:R-:W-:-:S07]  /*86f0*/  MOV R0, UR4 ;  /* 0x0000000400007c02 */ /* 0x000fce0008000f00 */
.L_x_143:
[----:B-1----:R1:W2:Y:S02]  /*8700*/  SYNCS.PHASECHK.TRANS64.TRYWAIT P0, [R0+URZ], R2 ;  /* 0x00000002000075a7 */ /* 0x0022a400080011ff */
[----:B--2---:R-:W-:Y:S05]  /*8710*/  @!P0 NANOSLEEP.SYNCS 0x989680 ;  /* 0x009896800000895d */ /* 0x004fea0003900000 */
[----:B------:R-:W2:Y:S02]  /*8720*/  @!P0 SYNCS.PHASECHK.TRANS64 P0, [R0+URZ], R2 ;  /* 0x00000002000085a7 */ /* 0x000ea400080010ff */
[----:B--2---:R-:W-:Y:S05]  /*8730*/  @!P0 BRA `(.L_x_143) ;  /* 0xfffffffc00f08947 */ /* 0x004fea000383ffff */
[----:B------:R-:W-:Y:S05]  /*8740*/  BRA `(.L_x_144) ;  /* 0xffffffa0001c7947 */ /* 0x000fea000383ffff */
.L_x_44:
[----:B------:R-:W-:-:S07]  /*8750*/  MOV R0, UR5 ;  /* 0x0000000500007c02 */ /* 0x000fce0008000f00 */
.L_x_145:
[----:B-1----:R1:W2:Y:S02]  /*8760*/  SYNCS.PHASECHK.TRANS64.TRYWAIT P0, [R0+URZ], R3 ;  /* 0x00000003000075a7 */ /* 0x0022a400080011ff */
[----:B--2---:R-:W-:Y:S05]  /*8770*/  @!P0 NANOSLEEP.SYNCS 0x989680 ;  /* 0x009896800000895d */ /* 0x004fea0003900000 */
[----:B------:R-:W2:Y:S02]  /*8780*/  @!P0 SYNCS.PHASECHK.TRANS64 P0, [R0+URZ], R3 ;  /* 0x00000003000085a7 */ /* 0x000ea400080010ff */
[----:B--2---:R-:W-:Y:S05]  /*8790*/  @!P0 BRA `(.L_x_145) ;  /* 0xfffffffc00f08947 */ /* 0x004fea000383ffff */
[----:B------:R-:W-:Y:S05]  /*87a0*/  BRA `(.L_x_146) ;  /* 0xffffffa000287947 */ /* 0x000fea000383ffff */
.L_x_45:
[----:B------:R-:W-:-:S07]  /*87b0*/  MOV R0, UR5 ;  /* 0x0000000500007c02 */ /* 0x000fce0008000f00 */
.L_x_147:
[----:B-1----:R1:W2:Y:S02]  /*87c0*/  SYNCS.PHASECHK.TRANS64.TRYWAIT P0, [R0+URZ], R3 ;  /* 0x00000003000075a7 */ /* 0x0022a400080011ff */
[----:B--2---:R-:W-:Y:S05]  /*87d0*/  @!P0 NANOSLEEP.SYNCS 0x989680 ;  /* 0x009896800000895d */ /* 0x004fea0003900000 */
[----:B------:R-:W2:Y:S02]  /*87e0*/  @!P0 SYNCS.PHASECHK.TRANS64 P0, [R0+URZ], R3 ;  /* 0x00000003000085a7 */ /* 0x000ea400080010ff */
[----:B--2---:R-:W-:Y:S05]  /*87f0*/  @!P0 BRA `(.L_x_147) ;  /* 0xfffffffc00f08947 */ /* 0x004fea000383ffff */
[----:B------:R-:W-:Y:S05]  /*8800*/  BRA `(.L_x_148) ;  /* 0xffffffa000347947 */ /* 0x000fea000383ffff */
.L_x_46:
[----:B------:R-:W-:-:S07]  /*8810*/  MOV R0, UR5 ;  /* 0x0000000500007c02 */ /* 0x000fce0008000f00 */
.L_x_149:
[----:B-1----:R1:W2:Y:S02]  /*8820*/  SYNCS.PHASECHK.TRANS64.TRYWAIT P0, [R0+URZ], R3 ;  /* 0x00000003000075a7 */ /* 0x0022a400080011ff */
[----:B--2---:R-:W-:Y:S05]  /*8830*/  @!P0 NANOSLEEP.SYNCS 0x989680 ;  /* 0x009896800000895d */ /* 0x004fea0003900000 */
[----:B------:R-:W2:Y:S02]  /*8840*/  @!P0 SYNCS.PHASECHK.TRANS64 P0, [R0+URZ], R3 ;  /* 0x00000003000085a7 */ /* 0x000ea400080010ff */
[----:B--2---:R-:W-:Y:S05]  /*8850*/  @!P0 BRA `(.L_x_149) ;  /* 0xfffffffc00f08947 */ /* 0x004fea000383ffff */
[----:B------:R-:W-:Y:S05]  /*8860*/  BRA `(.L_x_150) ;  /* 0xffffffa000407947 */ /* 0x000fea000383ffff */
.L_x_49:
[----:B-1----:R1:W2:Y:S02]  /*8870*/  SYNCS.PHASECHK.TRANS64.TRYWAIT P0, [R2+URZ+0x100], R4 ;  /* 0x00010004020075a7 */ /* 0x0022a400080011ff */
[----:B--2---:R-:W-:Y:S05]  /*8880*/  @!P0 NANOSLEEP.SYNCS 0x989680 ;  /* 0x009896800000895d */ /* 0x004fea0003900000 */
[----:B------:R-:W2:Y:S02]  /*8890*/  @!P0 SYNCS.PHASECHK.TRANS64 P0, [R2+URZ+0x100], R4 ;  /* 0x00010004020085a7 */ /* 0x000ea400080010ff */
[----:B--2---:R-:W-:Y:S05]  /*88a0*/  @!P0 BRA `(.L_x_49) ;  /* 0xfffffffc00f08947 */ /* 0x004fea000383ffff */
[----:B------:R-:W-:Y:S05]  /*88b0*/  BRA `(.L_x_151) ;  /* 0xffffffa000a47947 */ /* 0x000fea000383ffff */
.L_x_50:
[----:B------:R-:W-:-:S07]  /*88c0*/  MOV R2, UR4 ;  /* 0x0000000400027c02 */ /* 0x000fce0008000f00 */
.L_x_152:
[----:B-1----:R1:W2:Y:S02]  /*88d0*/  SYNCS.PHASECHK.TRANS64.TRYWAIT P0, [R2+URZ+0xb0], R5 ;  /* 0x0000b005020075a7 */ /* 0x0022a400080011ff */
[----:B--2---:R-:W-:Y:S05]  /*88e0*/  @!P0 NANOSLEEP.SYNCS 0x989680 ;  /* 0x009896800000895d */ /* 0x004fea0003900000 */
[----:B------:R-:W2:Y:S02]  /*88f0*/  @!P0 SYNCS.PHASECHK.TRANS64 P0, [R2+URZ+0xb0], R5 ;  /* 0x0000b005020085a7 */ /* 0x000ea400080010ff */
[----:B--2---:R-:W-:Y:S05]  /*8900*/  @!P0 BRA `(.L_x_152) ;  /* 0xfffffffc00f08947 */ /* 0x004fea000383ffff */
[----:B------:R-:W-:Y:S05]  /*8910*/  BRA `(.L_x_153) ;  /* 0xffffffa000b47947 */ /* 0x000fea000383ffff */
.L_x_51:
[----:B-1----:R1:W2:Y:S02]  /*8920*/  SYNCS.PHASECHK.TRANS64.TRYWAIT P1, [R2+URZ+0xa0], R4 ;  /* 0x0000a004020075a7 */ /* 0x0022a400080211ff */
[----:B--2---:R-:W-:Y:S05]  /*8930*/  @!P1 NANOSLEEP.SYNCS 0x989680 ;  /* 0x009896800000995d */ /* 0x004fea0003900000 */
[----:B------:R-:W2:Y:S02]  /*8940*/  @!P1 SYNCS.PHASECHK.TRANS64 P1, [R2+URZ+0xa0], R4 ;  /* 0x0000a004020095a7 */ /* 0x000ea400080210ff */
[----:B--2---:R-:W-:Y:S05]  /*8950*/  @!P1 BRA `(.L_x_51) ;  /* 0xfffffffc00f09947 */ /* 0x004fea000383ffff */
[----:B------:R-:W-:Y:S05]  /*8960*/  BRA `(.L_x_154) ;  /* 0xffffffa000e47947 */ /* 0x000fea000383ffff */
.L_x_54:
[----:B------:R-:W-:-:S07]  /*8970*/  MOV R0, UR4 ;  /* 0x0000000400007c02 */ /* 0x000fce0008000f00 */
.L_x_155:
[----:B-1----:R1:W2:Y:S02]  /*8980*/  SYNCS.PHASECHK.TRANS64.TRYWAIT P0, [R0+URZ+0xb0], R2 ;  /* 0x0000b002000075a7 */ /* 0x0022a400080011ff */
[----:B--2---:R-:W-:Y:S05]  /*8990*/  @!P0 NANOSLEEP.SYNCS 0x989680 ;  /* 0x009896800000895d */ /* 0x004fea0003900000 */
[----:B------:R-:W2:Y:S02]  /*89a0*/  @!P0 SYNCS.PHASECHK.TRANS64 P0, [R0+URZ+0xb0], R2 ;  /* 0x0000b002000085a7 */ /* 0x000ea400080010ff */
[----:B--2---:R-:W-:Y:S05]  /*89b0*/  @!P0 BRA `(.L_x_155) ;  /* 0xfffffffc00f08947 */ /* 0x004fea000383ffff */
[----:B------:R-:W-:Y:S05]  /*89c0*/  BRA `(.L_x_53) ;  /* 0xffffffa400387947 */ /* 0x000fea000383ffff */
.L_x_61:
[----:B-1----:R1:W2:Y:S02]  /*89d0*/  SYNCS.PHASECHK.TRANS64.TRYWAIT P1, [R0+URZ+0xa0], R2 ;  /* 0x0000a002000075a7 */ /* 0x0022a400080211ff */
[----:B--2---:R-:W-:Y:S05]  /*89e0*/  @!P1 NANOSLEEP.SYNCS 0x989680 ;  /* 0x009896800000995d */ /* 0x004fea0003900000 */
[----:B------:R-:W2:Y:S02]  /*89f0*/  @!P1 SYNCS.PHASECHK.TRANS64 P1, [R0+URZ+0xa0], R2 ;  /* 0x0000a002000095a7 */ /* 0x000ea400080210ff */
[----:B--2---:R-:W-:Y:S05]  /*8a00*/  @!P1 BRA `(.L_x_61) ;  /* 0xfffffffc00f09947 */ /* 0x004fea000383ffff */
[----:B------:R-:W-:Y:S05]  /*8a10*/  BRA `(.L_x_156) ;  /* 0xffffffa800a07947 */ /* 0x000fea000383ffff */
.L_x_62:
[----:B------:R-:W-:-:S07]  /*8a20*/  MOV R2, UR23 ;  /* 0x0000001700027c02 */ /* 0x000fce0008000f00 */
.L_x_157:
[----:B-1----:R1:W2:Y:S02]  /*8a30*/  SYNCS.PHASECHK.TRANS64.TRYWAIT P0, [R2+URZ+0xe0], R0 ;  /* 0x0000e000020075a7 */ /* 0x0022a400080011ff */
[----:B--2---:R-:W-:Y:S05]  /*8a40*/  @!P0 NANOSLEEP.SYNCS 0x989680 ;  /* 0x009896800000895d */ /* 0x004fea0003900000 */
[----:B------:R-:W2:Y:S02]  /*8a50*/  @!P0 SYNCS.PHASECHK.TRANS64 P0, [R2+URZ+0xe0], R0 ;  /* 0x0000e000020085a7 */ /* 0x000ea400080010ff */
[----:B--2---:R-:W-:Y:S05]  /*8a60*/  @!P0 BRA `(.L_x_157) ;  /* 0xfffffffc00f08947 */ /* 0x004fea000383ffff */
[----:B------:R-:W-:Y:S05]  /*8a70*/  BRA `(.L_x_158) ;  /* 0xffffffa800f07947 */ /* 0x000fea000383ffff */
.L_x_65:
[----:B------:R-:W-:Y:S07]  /*8a80*/  MOV R0, UR5 ;  /* 0x0000000500007c02 */ /* 0x000fee0008000f00 */
.L_x_159:
[----:B-1----:R1:W2:Y:S02]  /*8a90*/  SYNCS.PHASECHK.TRANS64.TRYWAIT P0, [R0+URZ], R2 ;  /* 0x00000002000075a7 */ /* 0x0022a400080011ff */
[----:B--2---:R-:W-:Y:S05]  /*8aa0*/  @!P0 NANOSLEEP.SYNCS 0x989680 ;  /* 0x009896800000895d */ /* 0x004fea0003900000 */
[----:B------:R-:W2:Y:S02]  /*8ab0*/  @!P0 SYNCS.PHASECHK.TRANS64 P0, [R0+URZ], R2 ;  /* 0x00000002000085a7 */ /* 0x000ea400080010ff */
[----:B--2---:R-:W-:Y:S05]  /*8ac0*/  @!P0 BRA `(.L_x_159) ;  /* 0xfffffffc00f08947 */ /* 0x004fea000383ffff */
[----:B------:R-:W-:Y:S05]  /*8ad0*/  BRA `(.L_x_64) ;  /* 0xffffffac000c7947 */ /* 0x000fea000383ffff */
.L_x_68:
[----:B------:R-:W-:-:S07]  /*8ae0*/  MOV R0, UR4 ;  /* 0x0000000400007c02 */ /* 0x000fce0008000f00 */
.L_x_160:
[----:B--2---:R2:W4:Y:S02]  /*8af0*/  SYNCS.PHASECHK.TRANS64.TRYWAIT P0, [R0+URZ], R2 ;  /* 0x00000002000075a7 */ /* 0x00452400080011ff */
[----:B----4-:R-:W-:Y:S05]  /*8b00*/  @!P0 NANOSLEEP.SYNCS 0x989680 ;  /* 0x009896800000895d */ /* 0x010fea0003900000 */
[----:B------:R-:W4:Y:S02]  /*8b10*/  @!P0 SYNCS.PHASECHK.TRANS64 P0, [R0+URZ], R2 ;  /* 0x00000002000085a7 */ /* 0x000f2400080010ff */
[----:B----4-:R-:W-:Y:S05]  /*8b20*/  @!P0 BRA `(.L_x_160) ;  /* 0xfffffffc00f08947 */ /* 0x010fea000383ffff */
[----:B------:R-:W-:Y:S05]  /*8b30*/  BRA `(.L_x_161) ;  /* 0xffffffac00c07947 */ /* 0x000fea000383ffff */
.L_x_69:
[----:B------:R-:W-:-:S07]  /*8b40*/  MOV R0, UR5 ;  /* 0x0000000500007c02 */ /* 0x000fce0008000f00 */
.L_x_162:
[----:B-1----:R1:W2:Y:S02]  /*8b50*/  SYNCS.PHASECHK.TRANS64.TRYWAIT P0, [R0+URZ], R3 ;  /* 0x00000003000075a7 */ /* 0x0022a400080011ff */
[----:B--2---:R-:W-:Y:S05]  /*8b60*/  @!P0 NANOSLEEP.SYNCS 0x989680 ;  /* 0x009896800000895d */ /* 0x004fea0003900000 */
[----:B------:R-:W2:Y:S02]  /*8b70*/  @!P0 SYNCS.PHASECHK.TRANS64 P0, [R0+URZ], R3 ;  /* 0x00000003000085a7 */ /* 0x000ea400080010ff */
[----:B--2---:R-:W-:Y:S05]  /*8b80*/  @!P0 BRA `(.L_x_162) ;  /* 0xfffffffc00f08947 */ /* 0x004fea000383ffff */
[----:B------:R-:W-:Y:S05]  /*8b90*/  BRA `(.L_x_163) ;  /* 0xffffffac00cc7947 */ /* 0x000fea000383ffff */
.L_x_70:
[----:B------:R-:W-:-:S07]  /*8ba0*/  MOV R0, UR5 ;  /* 0x0000000500007c02 */ /* 0x000fce0008000f00 */
.L_x_164:
[----:B-1----:R1:W2:Y:S02]  /*8bb0*/  SYNCS.PHASECHK.TRANS64.TRYWAIT P0, [R0+URZ], R3 ;  /* 0x00000003000075a7 */ /* 0x0022a400080011ff */
[----:B--2---:R-:W-:Y:S05]  /*8bc0*/  @!P0 NANOSLEEP.SYNCS 0x989680 ;  /* 0x009896800000895d */ /* 0x004fea0003900000 */
[----:B------:R-:W2:Y:S02]  /*8bd0*/  @!P0 SYNCS.PHASECHK.TRANS64 P0, [R0+URZ], R3 ;  /* 0x00000003000085a7 */ /* 0x000ea400080010ff */
[----:B--2---:R-:W-:Y:S05]  /*8be0*/  @!P0 BRA `(.L_x_164) ;  /* 0xfffffffc00f08947 */ /* 0x004fea000383ffff */
[----:B------:R-:W-:Y:S05]  /*8bf0*/  BRA `(.L_x_165) ;  /* 0xffffffac00d87947 */ /* 0x000fea000383ffff */
.L_x_71:
[----:B-1----:R-:W-:-:S07]  /*8c00*/  MOV R0, UR4 ;  /* 0x0000000400007c02 */ /* 0x002fce0008000f00 */
.L_x_166:
[----:B-1----:R1:W2:Y:S02]  /*8c10*/  SYNCS.PHASECHK.TRANS64.TRYWAIT P0, [R0+URZ], R2 ;  /* 0x00000002000075a7 */ /* 0x0022a400080011ff */
[----:B--2---:R-:W-:Y:S05]  /*8c20*/  @!P0 NANOSLEEP.SYNCS 0x989680 ;  /* 0x009896800000895d */ /* 0x004fea0003900000 */
[----:B------:R-:W2:Y:S02]  /*8c30*/  @!P0 SYNCS.PHASECHK.TRANS64 P0, [R0+URZ], R2 ;  /* 0x00000002000085a7 */ /* 0x000ea400080010ff */
[----:B--2---:R-:W-:Y:S05]  /*8c40*/  @!P0 BRA `(.L_x_166) ;  /* 0xfffffffc00f08947 */ /* 0x004fea000383ffff */
[----:B------:R-:W-:Y:S05]  /*8c50*/  BRA `(.L_x_167) ;  /* 0xffffffac00e47947 */ /* 0x000fea000383ffff */
.L_x_76:
[----:B--2---:R2:W3:Y:S02]  /*8c60*/  SYNCS.PHASECHK.TRANS64.TRYWAIT P0, [R12+URZ+0xa0], R0 ;  /* 0x0000a0000c0075a7 */ /* 0x0044e400080011ff */
[----:B---3--:R-:W-:Y:S05]  /*8c70*/  @!P0 NANOSLEEP.SYNCS 0x989680 ;  /* 0x009896800000895d */ /* 0x008fea0003900000 */
[----:B------:R-:W3:Y:S02]  /*8c80*/  @!P0 SYNCS.PHASECHK.TRANS64 P0, [R12+URZ+0xa0], R0 ;  /* 0x0000a0000c0085a7 */ /* 0x000ee400080010ff */
[----:B---3--:R-:W-:Y:S05]  /*8c90*/  @!P0 BRA `(.L_x_76) ;  /* 0xfffffffc00f08947 */ /* 0x008fea000383ffff */
[----:B------:R-:W-:Y:S05]  /*8ca0*/  BRA `(.L_x_168) ;  /* 0xffffffb400147947 */ /* 0x000fea000383ffff */
.L_x_79:
[----:B--2---:R-:W-:Y:S07]  /*8cb0*/  MOV R0, UR21 ;  /* 0x0000001500007c02 */ /* 0x004fee0008000f00 */
.L_x_169:
[----:B--2---:R2:W3:Y:S02]  /*8cc0*/  SYNCS.PHASECHK.TRANS64.TRYWAIT P2, [R0+URZ+0x98], R6 ;  /* 0x00009806000075a7 */ /* 0x0044e400080411ff */
[----:B---3--:R-:W-:Y:S05]  /*8cd0*/  @!P2 NANOSLEEP.SYNCS 0x989680 ;  /* 0x009896800000a95d */ /* 0x008fea0003900000 */
[----:B------:R-:W3:Y:S02]  /*8ce0*/  @!P2 SYNCS.PHASECHK.TRANS64 P2, [R0+URZ+0x98], R6 ;  /* 0x000098060000a5a7 */ /* 0x000ee400080410ff */
[----:B---3--:R-:W-:Y:S05]  /*8cf0*/  @!P2 BRA `(.L_x_169) ;  /* 0xfffffffc00f0a947 */ /* 0x008fea000383ffff */
[----:B------:R-:W-:Y:S05]  /*8d00*/  BRA `(.L_x_78) ;  /* 0xffffffb8007c7947 */ /* 0x000fea000383ffff */
.L_x_82:
[----:B------:R-:W-:Y:S07]  /*8d10*/  MOV R0, UR21 ;  /* 0x0000001500007c02 */ /* 0x000fee0008000f00 */
.L_x_170:
[----:B--2---:R2:W3:Y:S02]  /*8d20*/  SYNCS.PHASECHK.TRANS64.TRYWAIT P0, [R0+URZ+0x70], R9 ;  /* 0x00007009000075a7 */ /* 0x0044e400080011ff */
[----:B---3--:R-:W-:Y:S05]  /*8d30*/  @!P0 NANOSLEEP.SYNCS 0x989680 ;  /* 0x009896800000895d */ /* 0x008fea0003900000 */
[----:B------:R-:W3:Y:S02]  /*8d40*/  @!P0 SYNCS.PHASECHK.TRANS64 P0, [R0+URZ+0x70], R9 ;  /* 0x00007009000085a7 */ /* 0x000ee400080010ff */
[----:B---3--:R-:W-:Y:S05]  /*8d50*/  @!P0 BRA `(.L_x_170) ;  /* 0xfffffffc00f08947 */ /* 0x008fea000383ffff */
[----:B------:R-:W-:Y:S05]  /*8d60*/  BRA `(.L_x_171) ;  /* 0xffffffb800d87947 */ /* 0x000fea000383ffff */
.L_x_83:
[----:B------:R-:W-:Y:S07]  /*8d70*/  MOV R0, UR21 ;  /* 0x0000001500007c02 */ /* 0x000fee0008000f00 */
.L_x_172:
[----:B--2---:R2:W3:Y:S02]  /*8d80*/  SYNCS.PHASECHK.TRANS64.TRYWAIT P0, [R0+URZ+0x78], R9 ;  /* 0x00007809000075a7 */ /* 0x0044e400080011ff */
[----:B---3--:R-:W-:Y:S05]  /*8d90*/  @!P0 NANOSLEEP.SYNCS 0x989680 ;  /* 0x009896800000895d */ /* 0x008fea0003900000 */
[----:B------:R-:W3:Y:S02]  /*8da0*/  @!P0 SYNCS.PHASECHK.TRANS64 P0, [R0+URZ+0x78], R9 ;  /* 0x00007809000085a7 */ /* 0x000ee400080010ff */
[----:B---3--:R-:W-:Y:S05]  /*8db0*/  @!P0 BRA `(.L_x_172) ;  /* 0xfffffffc00f08947 */ /* 0x008fea000383ffff */
[----:B------:R-:W-:Y:S05]  /*8dc0*/  BRA `(.L_x_173) ;  /* 0xffffffbc00107947 */ /* 0x000fea000383ffff */
.L_x_84:
[----:B------:R-:W-:Y:S07]  /*8dd0*/  MOV R0, UR21 ;  /* 0x0000001500007c02 */ /* 0x000fee0008000f00 */
.L_x_174:
[----:B--2---:R2:W3:Y:S02]  /*8de0*/  SYNCS.PHASECHK.TRANS64.TRYWAIT P0, [R0+URZ+0x80], R9 ;  /* 0x00008009000075a7 */ /* 0x0044e400080011ff */
[----:B---3--:R-:W-:Y:S05]  /*8df0*/  @!P0 NANOSLEEP.SYNCS 0x989680 ;  /* 0x009896800000895d */ /* 0x008fea0003900000 */
[----:B------:R-:W3:Y:S02]  /*8e00*/  @!P0 SYNCS.PHASECHK.TRANS64 P0, [R0+URZ+0x80], R9 ;  /* 0x00008009000085a7 */ /* 0x000ee400080010ff */
[----:B---3--:R-:W-:Y:S05]  /*8e10*/  @!P0 BRA `(.L_x_174) ;  /* 0xfffffffc00f08947 */ /* 0x008fea000383ffff */
[----:B------:R-:W-:Y:S05]  /*8e20*/  BRA `(.L_x_175) ;  /* 0xffffffbc00547947 */ /* 0x000fea000383ffff */
.L_x_85:
[----:B------:R-:W-:Y:S07]  /*8e30*/  MOV R0, UR21 ;  /* 0x0000001500007c02 */ /* 0x000fee0008000f00 */
.L_x_176:
[----:B--2---:R2:W3:Y:S02]  /*8e40*/  SYNCS.PHASECHK.TRANS64.TRYWAIT P0, [R0+URZ+0x88], R9 ;  /* 0x00008809000075a7 */ /* 0x0044e400080011ff */
[----:B---3--:R-:W-:Y:S05]  /*8e50*/  @!P0 NANOSLEEP.SYNCS 0x989680 ;  /* 0x009896800000895d */ /* 0x008fea0003900000 */
[----:B------:R-:W3:Y:S02]  /*8e60*/  @!P0 SYNCS.PHASECHK.TRANS64 P0, [R0+URZ+0x88], R9 ;  /* 0x00008809000085a7 */ /* 0x000ee400080010ff */
[----:B---3--:R-:W-:Y:S05]  /*8e70*/  @!P0 BRA `(.L_x_176) ;  /* 0xfffffffc00f08947 */ /* 0x008fea000383ffff */
[----:B------:R-:W-:Y:S05]  /*8e80*/  BRA `(.L_x_177) ;  /* 0xffffffbc00947947 */ /* 0x000fea000383ffff */
.L_x_87:
[----:B------:R-:W-:-:S07]  /*8e90*/  MOV R0, UR21 ;  /* 0x0000001500007c02 */ /* 0x000fce0008000f00 */
.L_x_178:
[----:B---3--:R3:W4:Y:S02]  /*8ea0*/  SYNCS.PHASECHK.TRANS64.TRYWAIT P0, [R0+URZ+0x70], R2 ;  /* 0x00007002000075a7 */ /* 0x00872400080011ff */
[----:B----4-:R-:W-:Y:S05]  /*8eb0*/  @!P0 NANOSLEEP.SYNCS 0x989680 ;  /* 0x009896800000895d */ /* 0x010fea0003900000 */
[----:B------:R-:W4:Y:S02]  /*8ec0*/  @!P0 SYNCS.PHASECHK.TRANS64 P0, [R0+URZ+0x70], R2 ;  /* 0x00007002000085a7 */ /* 0x000f2400080010ff */
[----:B----4-:R-:W-:Y:S05]  /*8ed0*/  @!P0 BRA `(.L_x_178) ;  /* 0xfffffffc00f08947 */ /* 0x010fea000383ffff */
[----:B------:R-:W-:Y:S05]  /*8ee0*/  BRA `(.L_x_179) ;  /* 0xffffffc0000c7947 */ /* 0x000fea000383ffff */
.L_x_88:
[----:B---3--:R-:W-:-:S07]  /*8ef0*/  MOV R0, UR21 ;  /* 0x0000001500007c02 */ /* 0x008fce0008000f00 */
.L_x_180:
[----:B---3--:R3:W4:Y:S02]  /*8f00*/  SYNCS.PHASECHK.TRANS64.TRYWAIT P0, [R0+URZ+0x78], R2 ;  /* 0x00007802000075a7 */ /* 0x00872400080011ff */
[----:B----4-:R-:W-:Y:S05]  /*8f10*/  @!P0 NANOSLEEP.SYNCS 0x989680 ;  /* 0x009896800000895d */ /* 0x010fea0003900000 */
[----:B------:R-:W4:Y:S02]  /*8f20*/  @!P0 SYNCS.PHASECHK.TRANS64 P0, [R0+URZ+0x78], R2 ;  /* 0x00007802000085a7 */ /* 0x000f2400080010ff */
[----:B----4-:R-:W-:Y:S05]  /*8f30*/  @!P0 BRA `(.L_x_180) ;  /* 0xfffffffc00f08947 */ /* 0x010fea000383ffff */
[----:B------:R-:W-:Y:S05]  /*8f40*/  BRA `(.L_x_181) ;  /* 0xffffffbc00fc7947 */ /* 0x000fea000383ffff */
.L_x_89:
[----:B---3--:R-:W-:-:S07]  /*8f50*/  MOV R0, UR21 ;  /* 0x0000001500007c02 */ /* 0x008fce0008000f00 */
.L_x_182:
[----:B---3--:R3:W4:Y:S02]  /*8f60*/  SYNCS.PHASECHK.TRANS64.TRYWAIT P0, [R0+URZ+0x80], R2 ;  /* 0x00008002000075a7 */ /* 0x00872400080011ff */
[----:B----4-:R-:W-:Y:S05]  /*8f70*/  @!P0 NANOSLEEP.SYNCS 0x989680 ;  /* 0x009896800000895d */ /* 0x010fea0003900000 */
[----:B------:R-:W4:Y:S02]  /*8f80*/  @!P0 SYNCS.PHASECHK.TRANS64 P0, [R0+URZ+0x80], R2 ;  /* 0x00008002000085a7 */ /* 0x000f2400080010ff */
[----:B----4-:R-:W-:Y:S05]  /*8f90*/  @!P0 BRA `(.L_x_182) ;  /* 0xfffffffc00f08947 */ /* 0x010fea000383ffff */
[----:B------:R-:W-:Y:S05]  /*8fa0*/  BRA `(.L_x_183) ;  /* 0xffffffbc00ec7947 */ /* 0x000fea000383ffff */
.L_x_91:
[----:B-1----:R1:W2:Y:S02]  /*8fb0*/  SYNCS.PHASECHK.TRANS64.TRYWAIT P0, [R3+URZ+0xa0], R0 ;  /* 0x0000a000030075a7 */ /* 0x0022a400080011ff */
[----:B--2---:R-:W-:Y:S05]  /*8fc0*/  @!P0 NANOSLEEP.SYNCS 0x989680 ;  /* 0x009896800000895d */ /* 0x004fea0003900000 */
[----:B------:R-:W2:Y:S02]  /*8fd0*/  @!P0 SYNCS.PHASECHK.TRANS64 P0, [R3+URZ+0xa0], R0 ;  /* 0x0000a000030085a7 */ /* 0x000ea400080010ff */
[----:B--2---:R-:W-:Y:S05]  /*8fe0*/  @!P0 BRA `(.L_x_91) ;  /* 0xfffffffc00f08947 */ /* 0x004fea000383ffff */
[----:B------:R-:W-:Y:S05]  /*8ff0*/  BRA `(.L_x_184) ;  /* 0xffffffc000b87947 */ /* 0x000fea000383ffff */
.L_x_102:
[----:B-1----:R-:W-:Y:S04]  /*9000*/  MOV R0, UR44 ;  /* 0x0000002c00007c02 */ /* 0x002fe80008000f00 */
[----:B------:R1:W2:Y:S03]  /*9010*/  SYNCS.PHASECHK.TRANS64.TRYWAIT P1, [R0+URZ+0x50], R3 ;  /* 0x00005003000075a7 */ /* 0x0002a600080211ff */
[----:B--2---:R-:W-:Y:S05]  /*9020*/  @!P1 NANOSLEEP.SYNCS 0x989680 ;  /* 0x009896800000995d */ /* 0x004fea0003900000 */
[----:B------:R-:W2:Y:S02]  /*9030*/  @!P1 SYNCS.PHASECHK.TRANS64 P1, [R0+URZ+0x50], R3 ;  /* 0x00005003000095a7 */ /* 0x000ea400080210ff */
[----:B--2---:R-:W-:Y:S05]  /*9040*/  @!P1 BRA `(.L_x_102) ;  /* 0xfffffffc00ec9947 */ /* 0x004fea000383ffff */
[----:B------:R-:W-:Y:S05]  /*9050*/  BRA `(.L_x_101) ;  /* 0xffffffd0001c7947 */ /* 0x000fea000383ffff */
.L_x_104:
[----:B-1----:R1:W3:Y:S02]  /*9060*/  SYNCS.PHASECHK.TRANS64.TRYWAIT P0, [R26+URZ+0xc0], R2 ;  /* 0x0000c0021a0075a7 */ /* 0x0022e400080011ff */
[----:B---3--:R-:W-:Y:S05]  /*9070*/  @!P0 NANOSLEEP.SYNCS 0x989680 ;  /* 0x009896800000895d */ /* 0x008fea0003900000 */
[----:B------:R-:W3:Y:S02]  /*9080*/  @!P0 SYNCS.PHASECHK.TRANS64 P0, [R26+URZ+0xc0], R2 ;  /* 0x0000c0021a0085a7 */ /* 0x000ee400080010ff */
[----:B---3--:R-:W-:Y:S05]  /*9090*/  @!P0 BRA `(.L_x_104) ;  /* 0xfffffffc00f08947 */ /* 0x008fea000383ffff */
[----:B------:R-:W-:Y:S05]  /*90a0*/  BRA `(.L_x_103) ;  /* 0xffffffd000407947 */ /* 0x000fea000383ffff */
.L_x_113:
[----:B---3--:R3:W4:Y:S02]  /*90b0*/  SYNCS.PHASECHK.TRANS64.TRYWAIT P0, [R4+URZ+0x50], R0 ;  /* 0x00005000040075a7 */ /* 0x00872400080011ff */
[----:B----4-:R-:W-:Y:S05]  /*90c0*/  @!P0 NANOSLEEP.SYNCS 0x989680 ;  /* 0x009896800000895d */ /* 0x010fea0003900000 */
[----:B------:R-:W4:Y:S02]  /*90d0*/  @!P0 SYNCS.PHASECHK.TRANS64 P0, [R4+URZ+0x50], R0 ;  /* 0x00005000040085a7 */ /* 0x000f2400080010ff */
[----:B----4-:R-:W-:Y:S05]  /*90e0*/  @!P0 BRA `(.L_x_113) ;  /* 0xfffffffc00f08947 */ /* 0x010fea000383ffff */
[----:B------:R-:W-:Y:S05]  /*90f0*/  BRA `(.L_x_112) ;  /* 0xffffffd8002c7947 */ /* 0x000fea000383ffff */
.L_x_121:
[----:B-1----:R1:W4:Y:S02]  /*9100*/  SYNCS.PHASECHK.TRANS64.TRYWAIT P0, [R2+URZ+0x50], R4 ;  /* 0x00005004020075a7 */ /* 0x00232400080011ff */
[----:B----4-:R-:W-:Y:S05]  /*9110*/  @!P0 NANOSLEEP.SYNCS 0x989680 ;  /* 0x009896800000895d */ /* 0x010fea0003900000 */
[----:B------:R-:W4:Y:S02]  /*9120*/  @!P0 SYNCS.PHASECHK.TRANS64 P0, [R2+URZ+0x50], R4 ;  /* 0x00005004020085a7 */ /* 0x000f2400080010ff */
[----:B----4-:R-:W-:Y:S05]  /*9130*/  @!P0 BRA `(.L_x_121) ;  /* 0xfffffffc00f08947 */ /* 0x010fea000383ffff */
[----:B------:R-:W-:Y:S05]  /*9140*/  BRA `(.L_x_120) ;  /* 0xffffffe0003c7947 */ /* 0x000fea000383ffff */
.L_x_129:
[----:B---3--:R3:W4:Y:S02]  /*9150*/  SYNCS.PHASECHK.TRANS64.TRYWAIT P0, [R3+URZ+0x50], R0 ;  /* 0x00005000030075a7 */ /* 0x00872400080011ff */
[----:B----4-:R-:W-:Y:S05]  /*9160*/  @!P0 NANOSLEEP.SYNCS 0x989680 ;  /* 0x009896800000895d */ /* 0x010fea0003900000 */
[----:B------:R-:W4:Y:S02]  /*9170*/  @!P0 SYNCS.PHASECHK.TRANS64 P0, [R3+URZ+0x50], R0 ;  /* 0x00005000030085a7 */ /* 0x000f2400080010ff */
[----:B----4-:R-:W-:Y:S05]  /*9180*/  @!P0 BRA `(.L_x_129) ;  /* 0xfffffffc00f08947 */ /* 0x010fea000383ffff */
[----:B------:R-:W-:Y:S05]  /*9190*/  BRA `(.L_x_128) ;  /* 0xffffffe800487947 */ /* 0x000fea000383ffff */
        .weak           $__internal_0_$__cuda_sm10x_tcgen05_guardrail_trap_col_being_dealloced_not_returned_by_alloc
        .type           $__internal_0_$__cuda_sm10x_tcgen05_guardrail_trap_col_being_dealloced_not_returned_by_alloc,@function
        .size           $__internal_0_$__cuda_sm10x_tcgen05_guardrail_trap_col_being_dealloced_not_returned_by_alloc,($__internal_1_$__cuda_sm10x_tcgen05_guardrail_trap_phase_invalid_during_alloc - $__internal_0_$__cuda_sm10x_tcgen05_guardrail_trap_col_being_dealloced_not_returned_by_alloc)
$__internal_0_$__cuda_sm10x_tcgen05_guardrail_trap_col_being_dealloced_not_returned_by_alloc:
[----:B------:R-:W-:Y:S05]  /*91a0*/  BPT.TRAP 0x1 ;  /* 0x000000040000795c */ /* 0x000fea0000300000 */
[----:B------:R-:W-:-:S04]  /*91b0*/  HFMA2 R3, -RZ, RZ, 0, 0 ;  /* 0x00000000ff037431 */ /* 0x000fc800000001ff */
[----:B------:R-:W-:Y:S05]  /*91c0*/  RET.REL.NODEC R2 `(_ZN7cutlass13device_kernelINS_4gemm6kernel13GemmUniversalIN4cute5tupleIJiiiiEEENS1_10collective13CollectiveMmaINS1_35MainloopSm100TmaUmmaWarpSpecializedILi5ELi2ELi4ENS5_IJNS4_1CILi1EEENSA_ILi2EEESB_EEEEENS5_IJNSA_ILi64EEENSA_ILi128EEENSA_ILi32EEEEEENS_6half_tENS5_IJlSB_lEEESJ_SK_NS4_8TiledMMAINS4_8MMA_AtomIJNS4_20SM100_MMA_F16BF16_SSISJ_SJ_fLi64ELi128ELNS4_4UMMA5MajorE0ELSP_0ELNSO_7ScaleInE0ELSQ_0EEEEEENS4_6LayoutINS5_IJSB_SB_SB_EEENS5_IJNSA_ILi0EEESV_SV_EEEEENS5_IJNS4_10UnderscoreESY_SY_EEEEENS4_23SM90_TMA_LOAD_MULTICASTENS4_14ComposedLayoutINS4_7SwizzleILi2ELi4ELi3EEENS4_18smem_ptr_flag_bitsILi16EEENST_INS5_IJNSA_ILi8EEESH_EEENS5_IJSH_SB_EEEEEEEvNS4_8identityENS4_13SM90_TMA_LOADES1B_vS1C_EENS_8epilogue10collective18CollectiveEpilogueINS1F_23Sm100TmaWarpSpecializedILi4ELi2ELi16ELb1ELb0EEEJSI_NS5_IJNST_ISF_SB_EENST_ISH_SB_EEEEESJ_SK_SJ_SK_NS1F_6fusion15FusionCallbacksIS1J_NS1N_17LinearCombinationISJ_fSJ_fLNS_15FloatRoundStyleE2EEESI_S1M_JEEENS4_5SM1004TMEM4LOAD26SM100_TMEM_LOAD_16dp256b4xES1D_S1B_NS4_17SM75_U32x4_LDSM_NENS4_14SM90_TMA_STOREES1B_NS4_17SM90_U32x4_STSM_NENS4_39AutoVectorizingCopyWithAssumedAlignmentILi128EEEEEEvvEEEEvNT_6ParamsE) ;  /* 0xffffff6c028c7950 */ /* 0x000fea0003c3ffff */
        .weak           $__internal_1_$__cuda_sm10x_tcgen05_guardrail_trap_phase_invalid_during_alloc
        .type           $__internal_1_$__cuda_sm10x_tcgen05_guardrail_trap_phase_invalid_during_alloc,@function
        .size           $__internal_1_$__cuda_sm10x_tcgen05_guardrail_trap_phase_invalid_during_alloc,($__internal_2_$__cuda_sm10x_tcgen05_guardrail_trap_unallocated_columns_being_dealloced - $__internal_1_$__cuda_sm10x_tcgen05_guardrail_trap_phase_invalid_during_alloc)
$__internal_1_$__cuda_sm10x_tcgen05_guardrail_trap_phase_invalid_during_alloc:
[----:B------:R-:W-:Y:S05]  /*91d0*/  BPT.TRAP 0x1 ;  /* 0x000000040000795c */ /* 0x000fea0000300000 */
[----:B------:R-:W-:-:S04]  /*91e0*/  MOV R5, 0x0 ;  /* 0x0000000000057802 */ /* 0x000fc80000000f00 */
[----:B------:R-:W-:Y:S05]  /*91f0*/  RET.REL.NODEC R4 `(_ZN7cutlass13device_kernelINS_4gemm6kernel13GemmUniversalIN4cute5tupleIJiiiiEEENS1_10collective13CollectiveMmaINS1_35MainloopSm100TmaUmmaWarpSpecializedILi5ELi2ELi4ENS5_IJNS4_1CILi1EEENSA_ILi2EEESB_EEEEENS5_IJNSA_ILi64EEENSA_ILi128EEENSA_ILi32EEEEEENS_6half_tENS5_IJlSB_lEEESJ_SK_NS4_8TiledMMAINS4_8MMA_AtomIJNS4_20SM100_MMA_F16BF16_SSISJ_SJ_fLi64ELi128ELNS4_4UMMA5MajorE0ELSP_0ELNSO_7ScaleInE0ELSQ_0EEEEEENS4_6LayoutINS5_IJSB_SB_SB_EEENS5_IJNSA_ILi0EEESV_SV_EEEEENS5_IJNS4_10UnderscoreESY_SY_EEEEENS4_23SM90_TMA_LOAD_MULTICASTENS4_14ComposedLayoutINS4_7SwizzleILi2ELi4ELi3EEENS4_18smem_ptr_flag_bitsILi16EEENST_INS5_IJNSA_ILi8EEESH_EEENS5_IJSH_SB_EEEEEEEvNS4_8identityENS4_13SM90_TMA_LOADES1B_vS1C_EENS_8epilogue10collective18CollectiveEpilogueINS1F_23Sm100TmaWarpSpecializedILi4ELi2ELi16ELb1ELb0EEEJSI_NS5_IJNST_ISF_SB_EENST_ISH_SB_EEEEESJ_SK_SJ_SK_NS1F_6fusion15FusionCallbacksIS1J_NS1N_17LinearCombinationISJ_fSJ_fLNS_15FloatRoundStyleE2EEESI_S1M_JEEENS4_5SM1004TMEM4LOAD26SM100_TMEM_LOAD_16dp256b4xES1D_S1B_NS4_17SM75_U32x4_LDSM_NENS4_14SM90_TMA_STOREES1B_NS4_17SM90_U32x4_STSM_NENS4_39AutoVectorizingCopyWithAssumedAlignmentILi128EEEEEEvvEEEEvNT_6ParamsE) ;  /* 0xffffff6c04807950 */ /* 0x000fea0003c3ffff */
        .weak           $__internal_2_$__cuda_sm10x_tcgen05_guardrail_trap_unallocated_columns_being_dealloced
        .type           $__internal_2_$__cuda_sm10x_tcgen05_guardrail_trap_unallocated_columns_being_dealloced,@function
        .size           $__internal_2_$__cuda_sm10x_tcgen05_guardrail_trap_unallocated_columns_being_dealloced,(.L_x_186 - $__internal_2_$__cuda_sm10x_tcgen05_guardrail_trap_unallocated_columns_being_dealloced)
$__internal_2_$__cuda_sm10x_tcgen05_guardrail_trap_unallocated_columns_being_dealloced:
[----:B------:R-:W-:Y:S05]  /*9200*/  BPT.TRAP 0x1 ;  /* 0x000000040000795c */ /* 0x000fea0000300000 */
[----:B------:R-:W-:-:S04]  /*9210*/  HFMA2 R3, -RZ, RZ, 0, 0 ;  /* 0x00000000ff037431 */ /* 0x000fc800000001ff */
[----:B------:R-:W-:Y:S05]  /*9220*/  RET.REL.NODEC R2 `(_ZN7cutlass13device_kernelINS_4gemm6kernel13GemmUniversalIN4cute5tupleIJiiiiEEENS1_10collective13CollectiveMmaINS1_35MainloopSm100TmaUmmaWarpSpecializedILi5ELi2ELi4ENS5_IJNS4_1CILi1EEENSA_ILi2EEESB_EEEEENS5_IJNSA_ILi64EEENSA_ILi128EEENSA_ILi32EEEEEENS_6half_tENS5_IJlSB_lEEESJ_SK_NS4_8TiledMMAINS4_8MMA_AtomIJNS4_20SM100_MMA_F16BF16_SSISJ_SJ_fLi64ELi128ELNS4_4UMMA5MajorE0ELSP_0ELNSO_7ScaleInE0ELSQ_0EEEEEENS4_6LayoutINS5_IJSB_SB_SB_EEENS5_IJNSA_ILi0EEESV_SV_EEEEENS5_IJNS4_10UnderscoreESY_SY_EEEEENS4_23SM90_TMA_LOAD_MULTICASTENS4_14ComposedLayoutINS4_7SwizzleILi2ELi4ELi3EEENS4_18smem_ptr_flag_bitsILi16EEENST_INS5_IJNSA_ILi8EEESH_EEENS5_IJSH_SB_EEEEEEEvNS4_8identityENS4_13SM90_TMA_LOADES1B_vS1C_EENS_8epilogue10collective18CollectiveEpilogueINS1F_23Sm100TmaWarpSpecializedILi4ELi2ELi16ELb1ELb0EEEJSI_NS5_IJNST_ISF_SB_EENST_ISH_SB_EEEEESJ_SK_SJ_SK_NS1F_6fusion15FusionCallbacksIS1J_NS1N_17LinearCombinationISJ_fSJ_fLNS_15FloatRoundStyleE2EEESI_S1M_JEEENS4_5SM1004TMEM4LOAD26SM100_TMEM_LOAD_16dp256b4xES1D_S1B_NS4_17SM75_U32x4_LDSM_NENS4_14SM90_TMA_STOREES1B_NS4_17SM90_U32x4_STSM_NENS4_39AutoVectorizingCopyWithAssumedAlignmentILi128EEEEEEvvEEEEvNT_6ParamsE) ;  /* 0xffffff6c02747950 */ /* 0x000fea0003c3ffff */
.L_x_185:
[----:B------:R-:W-:-:S00]  /*9230*/  BRA `(.L_x_185) ;  /* 0xfffffffc00fc7947 */ /* 0x000fc0000383ffff */
[----:B------:R-:W-:-:S00]  /*9240*/  NOP ;  /* 0x0000000000007918 */ /* 0x000fc00000000000 */
        /* <DEDUP_REMOVED lines=11> */
.L_x_186:


//--------------------- .nv.global.init           --------------------------
	.section	.nv.global.init,"aw",@progbits
.nv.global.init:
	.type		$str$27,@object
	.size		$str$27,($str$28 - $str$27)
$str$27:
        /*0000*/ 	.byte	0x28, 0x61, 0x64, 0x64, 0x72, 0x65, 0x73, 0x73, 0x20, 0x26, 0x20, 0x6d, 0x61, 0x73, 0x6b, 0x29
        /*0010*/ 	.byte	0x20, 0x3d, 0x3d, 0x20, 0x30, 0x00
	.type		$str$28,@object
	.size		$str$28,($str$26 - $str$28)
$str$28:
        /*0016*/ 	.byte	0x2f, 0x74, 0x6d, 0x70, 0x2f, 0x63, 0x75, 0x74, 0x6c, 0x61, 0x73, 0x73, 0x5f, 0x73, 0x77, 0x65
        /*0026*/ 	.byte	0x65, 0x70, 0x5f, 0x73, 0x72, 0x63, 0x2f, 0x69, 0x6e, 0x63, 0x6c, 0x75, 0x64, 0x65, 0x2f, 0x63
        /*0036*/ 	.byte	0x75, 0x74, 0x65, 0x2f, 0x70, 0x6f, 0x69, 0x6e, 0x74, 0x65, 0x72, 0x5f, 0x66, 0x6c, 0x61, 0x67
        /*0046*/ 	.byte	0x67, 0x65, 0x64, 0x2e, 0x68, 0x70, 0x70, 0x00
	.type		$str$26,@object
	.size		$str$26,($str$25 - $str$26)
$str$26:
        /*004e*/ 	.byte	0x2f, 0x74, 0x6d, 0x70, 0x2f, 0x63, 0x75, 0x74, 0x6c, 0x61, 0x73, 0x73, 0x5f, 0x73, 0x77, 0x65
        /*005e*/ 	.byte	0x65, 0x70, 0x5f, 0x73, 0x72, 0x63, 0x2f, 0x69, 0x6e, 0x63, 0x6c, 0x75, 0x64, 0x65, 0x2f, 0x63
        /*006e*/ 	.byte	0x75, 0x74, 0x65, 0x2f, 0x61, 0x74, 0x6f, 0x6d, 0x2f, 0x63, 0x6f, 0x70, 0x79, 0x5f, 0x74, 0x72
        /*007e*/ 	.byte	0x61, 0x69, 0x74, 0x73, 0x5f, 0x73, 0x6d, 0x31, 0x30, 0x30, 0x2e, 0x68, 0x70, 0x70, 0x00
	.type		$str$25,@object
	.size		$str$25,(__unnamed_1 - $str$25)
$str$25:
        /*008d*/ 	.byte	0x28, 0x28, 0x75, 0x69, 0x6e, 0x74, 0x33, 0x32, 0x5f, 0x74, 0x28, 0x74, 0x68, 0x72, 0x65, 0x61
        /*009d*/ 	.byte	0x64, 0x49, 0x64, 0x78, 0x2e, 0x78, 0x29, 0x20, 0x2f, 0x20, 0x33, 0x32, 0x29, 0x20, 0x25, 0x20
        /*00ad*/ 	.byte	0x34, 0x29, 0x20, 0x3d, 0x3d, 0x20, 0x28, 0x28, 0x28, 0x74, 0x6d, 0x65, 0x6d, 0x5f, 0x61, 0x64
        /*00bd*/ 	.byte	0x64, 0x72, 0x20, 0x3e, 0x3e, 0x20, 0x31, 0x36, 0x29, 0x20, 0x2f, 0x20, 0x33, 0x32, 0x29, 0x20
        /*00cd*/ 	.byte	0x25, 0x20, 0x34, 0x29, 0x00
	.type		__unnamed_1,@object
	.size		__unnamed_1,(__unnamed_2 - __unnamed_1)
__unnamed_1:
        /*00d2*/ 	.byte	0x61, 0x75, 0x74, 0x6f, 0x20, 0x63, 0x75, 0x74, 0x65, 0x3a, 0x3a, 0x61, 0x73, 0x5f, 0x70, 0x6f
        /* <DEDUP_REMOVED lines=24> */
        /*0262*/ 	.byte	0x3e, 0x3e, 0x3e, 0x5d, 0x00
	.type		__unnamed_2,@object
	.size		__unnamed_2,(.L_2 - __unnamed_2)
__unnamed_2:
        /* <DEDUP_REMOVED lines=46> */
.L_2:


//--------------------- .nv.shared._ZN7cutlass13device_kernelINS_4gemm6kernel13GemmUniversalIN4cute5tupleIJiiiiEEENS1_10collective13CollectiveMmaINS1_35MainloopSm100TmaUmmaWarpSpecializedILi5ELi2ELi4ENS5_IJNS4_1CILi1EEENSA_ILi2EEESB_EEEEENS5_IJNSA_ILi64EEENSA_ILi128EEENSA_ILi32EEEEEENS_6half_tENS5_IJlSB_lEEESJ_SK_NS4_8TiledMMAINS4_8MMA_AtomIJNS4_20SM100_MMA_F16BF16_SSISJ_SJ_fLi64ELi128ELNS4_4UMMA5MajorE0ELSP_0ELNSO_7ScaleInE0ELSQ_0EEEEEENS4_6LayoutINS5_IJSB_SB_SB_EEENS5_IJNSA_ILi0EEESV_SV_EEEEENS5_IJNS4_10UnderscoreESY_SY_EEEEENS4_23SM90_TMA_LOAD_MULTICASTENS4_14ComposedLayoutINS4_7SwizzleILi2ELi4ELi3EEENS4_18smem_ptr_flag_bitsILi16EEENST_INS5_IJNSA_ILi8EEESH_EEENS5_IJSH_SB_EEEEEEEvNS4_8identityENS4_13SM90_TMA_LOADES1B_vS1C_EENS_8epilogue10collective18CollectiveEpilogueINS1F_23Sm100TmaWarpSpecializedILi4ELi2ELi16ELb1ELb0EEEJSI_NS5_IJNST_ISF_SB_EENST_ISH_SB_EEEEESJ_SK_SJ_SK_NS1F_6fusion15FusionCallbacksIS1J_NS1N_17LinearCombinationISJ_fSJ_fLNS_15FloatRoundStyleE2EEESI_S1M_JEEENS4_5SM1004TMEM4LOAD26SM100_TMEM_LOAD_16dp256b4xES1D_S1B_NS4_17SM75_U32x4_LDSM_NENS4_14SM90_TMA_STOREES1B_NS4_17SM90_U32x4_STSM_NENS4_39AutoVectorizingCopyWithAssumedAlignmentILi128EEEEEEvvEEEEvNT_6ParamsE --------------------------
	.section	.nv.shared._ZN7cutlass13device_kernelINS_4gemm6kernel13GemmUniversalIN4cute5tupleIJiiiiEEENS1_10collective13CollectiveMmaINS1_35MainloopSm100TmaUmmaWarpSpecializedILi5ELi2ELi4ENS5_IJNS4_1CILi1EEENSA_ILi2EEESB_EEEEENS5_IJNSA_ILi64EEENSA_ILi128EEENSA_ILi32EEEEEENS_6half_tENS5_IJlSB_lEEESJ_SK_NS4_8TiledMMAINS4_8MMA_AtomIJNS4_20SM100_MMA_F16BF16_SSISJ_SJ_fLi64ELi128ELNS4_4UMMA5MajorE0ELSP_0ELNSO_7ScaleInE0ELSQ_0EEEEEENS4_6LayoutINS5_IJSB_SB_SB_EEENS5_IJNSA_ILi0EEESV_SV_EEEEENS5_IJNS4_10UnderscoreESY_SY_EEEEENS4_23SM90_TMA_LOAD_MULTICASTENS4_14ComposedLayoutINS4_7SwizzleILi2ELi4ELi3EEENS4_18smem_ptr_flag_bitsILi16EEENST_INS5_IJNSA_ILi8EEESH_EEENS5_IJSH_SB_EEEEEEEvNS4_8identityENS4_13SM90_TMA_LOADES1B_vS1C_EENS_8epilogue10collective18CollectiveEpilogueINS1F_23Sm100TmaWarpSpecializedILi4ELi2ELi16ELb1ELb0EEEJSI_NS5_IJNST_ISF_SB_EENST_ISH_SB_EEEEESJ_SK_SJ_SK_NS1F_6fusion15FusionCallbacksIS1J_NS1N_17LinearCombinationISJ_fSJ_fLNS_15FloatRoundStyleE2EEESI_S1M_JEEENS4_5SM1004TMEM4LOAD26SM100_TMEM_LOAD_16dp256b4xES1D_S1B_NS4_17SM75_U32x4_LDSM_NENS4_14SM90_TMA_STOREES1B_NS4_17SM90_U32x4_STSM_NENS4_39AutoVectorizingCopyWithAssumedAlignmentILi128EEEEEEvvEEEEvNT_6ParamsE,"aw",@nobits
	.sectionflags	@""
	.align	16
	.zero		1024


//--------------------- .nv.shared.reserved.0     --------------------------
	.section	.nv.shared.reserved.0,"aw",@nobits
	.weak		__nv_reservedSMEM_offset_0_alias
	.size		__nv_reservedSMEM_offset_0_alias, 0, 64
	.other		__nv_reservedSMEM_offset_0_alias,@"STO_CUDA_RESERVED_SHARED STV_DEFAULT"
__nv_reservedSMEM_offset_0_alias:
	.zero		0
.nv.shared.reserved.0:
	.zero		64
	.weak		__nv_reservedSMEM_tcgen05_partition
	.type		__nv_reservedSMEM_tcgen05_partition,@object
	.size		__nv_reservedSMEM_tcgen05_partition,(.L_0 - __nv_reservedSMEM_tcgen05_partition)
__nv_reservedSMEM_tcgen05_partition:
	.zero		32
.L_0:


//--------------------- .nv.global                --------------------------
	.section	.nv.global,"aw",@nobits
.nv.global:
	.type		_ZN39_INTERNAL_71319f4e_4_k_cu_61dcfa84_72294cute1_E,@object
	.size		_ZN39_INTERNAL_71319f4e_4_k_cu_61dcfa84_72294cute1_E,(_ZN39_INTERNAL_71319f4e_4_k_cu_61dcfa84_72294cuda3std3__45__cpo6cbeginE - _ZN39_INTERNAL_71319f4e_4_k_cu_61dcfa84_72294cute1_E)
_ZN39_INTERNAL_71319f4e_4_k_cu_61dcfa84_72294cute1_E:
	.zero		1
	.type		_ZN39_INTERNAL_71319f4e_4_k_cu_61dcfa84_72294cuda3std3__45__cpo6cbeginE,@object
	.size		_ZN39_INTERNAL_71319f4e_4_k_cu_61dcfa84_72294cuda3std3__45__cpo6cbeginE,(_ZN39_INTERNAL_71319f4e_4_k_cu_61dcfa84_72294cuda3std3__48in_placeE - _ZN39_INTERNAL_71319f4e_4_k_cu_61dcfa84_72294cuda3std3__45__cpo6cbeginE)
_ZN39_INTERNAL_71319f4e_4_k_cu_61dcfa84_72294cuda3std3__45__cpo6cbeginE:
	.zero		1
	.type		_ZN39_INTERNAL_71319f4e_4_k_cu_61dcfa84_72294cuda3std3__48in_placeE,@object
	.size		_ZN39_INTERNAL_71319f4e_4_k_cu_61dcfa84_72294cuda3std3__48in_placeE,(_ZN39_INTERNAL_71319f4e_4_k_cu_61dcfa84_72294cuda3std6ranges3__45__cpo9iter_moveE - _ZN39_INTERNAL_71319f4e_4_k_cu_61dcfa84_72294cuda3std3__48in_placeE)
_ZN39_INTERNAL_71319f4e_4_k_cu_61dcfa84_72294cuda3std3__48in_placeE:
	.zero		1
	.type		_ZN39_INTERNAL_71319f4e_4_k_cu_61dcfa84_72294cuda3std6ranges3__45__cpo9iter_moveE,@object
	.size		_ZN39_INTERNAL_71319f4e_4_k_cu_61dcfa84_72294cuda3std6ranges3__45__cpo9iter_moveE,(_ZN39_INTERNAL_71319f4e_4_k_cu_61dcfa84_72294cuda3std3__45__cpo5beginE - _ZN39_INTERNAL_71319f4e_4_k_cu_61dcfa84_72294cuda3std6ranges3__45__cpo9iter_moveE)
_ZN39_INTERNAL_71319f4e_4_k_cu_61dcfa84_72294cuda3std6ranges3__45__cpo9iter_moveE:
	.zero		1
	.type		_ZN39_INTERNAL_71319f4e_4_k_cu_61dcfa84_72294cuda3std3__45__cpo5beginE,@object
	.size		_ZN39_INTERNAL_71319f4e_4_k_cu_61dcfa84_72294cuda3std3__45__cpo5beginE,(_ZN39_INTERNAL_71319f4e_4_k_cu_61dcfa84_72294cuda3std3__441_GLOBAL__N__71319f4e_4_k_cu_61dcfa84_72296ignoreE - _ZN39_INTERNAL_71319f4e_4_k_cu_61dcfa84_72294cuda3std3__45__cpo5beginE)
_ZN39_INTERNAL_71319f4e_4_k_cu_61dcfa84_72294cuda3std3__45__cpo5beginE:
	.zero		1
	.type		_ZN39_INTERNAL_71319f4e_4_k_cu_61dcfa84_72294cuda3std3__441_GLOBAL__N__71319f4e_4_k_cu_61dcfa84_72296ignoreE,@object
	.size		_ZN39_INTERNAL_71319f4e_4_k_cu_61dcfa84_72294cuda3std3__441_GLOBAL__N__71319f4e_4_k_cu_61dcfa84_72296ignoreE,(_ZN39_INTERNAL_71319f4e_4_k_cu_61dcfa84_72294cute7productE - _ZN39_INTERNAL_71319f4e_4_k_cu_61dcfa84_72294cuda3std3__441_GLOBAL__N__71319f4e_4_k_cu_61dcfa84_72296ignoreE)
_ZN39_INTERNAL_71319f4e_4_k_cu_61dcfa84_72294cuda3std3__441_GLOBAL__N__71319f4e_4_k_cu_61dcfa84_72296ignoreE:
	.zero		1
	.type		_ZN39_INTERNAL_71319f4e_4_k_cu_61dcfa84_72294cute7productE,@object
	.size		_ZN39_INTERNAL_71319f4e_4_k_cu_61dcfa84_72294cute7productE,(_ZN39_INTERNAL_71319f4e_4_k_cu_61dcfa84_72294cuda3std3__45__cpo3endE - _ZN39_INTERNAL_71319f4e_4_k_cu_61dcfa84_72294cute7productE)
_ZN39_INTERNAL_71319f4e_4_k_cu_61dcfa84_72294cute7productE:
	.zero		1
	.type		_ZN39_INTERNAL_71319f4e_4_k_cu_61dcfa84_72294cuda3std3__45__cpo3endE,@object
	.size		_ZN39_INTERNAL_71319f4e_4_k_cu_61dcfa84_72294cuda3std3__45__cpo3endE,(_ZN39_INTERNAL_71319f4e_4_k_cu_61dcfa84_72294cuda3std3__419piecewise_constructE - _ZN39_INTERNAL_71319f4e_4_k_cu_61dcfa84_72294cuda3std3__45__cpo3endE)
_ZN39_INTERNAL_71319f4e_4_k_cu_61dcfa84_72294cuda3std3__45__cpo3endE:
	.zero		1
	.type		_ZN39_INTERNAL_71319f4e_4_k_cu_61dcfa84_72294cuda3std3__419piecewise_constructE,@object
	.size		_ZN39_INTERNAL_71319f4e_4_k_cu_61dcfa84_72294cuda3std3__419piecewise_constructE,(_ZN39_INTERNAL_71319f4e_4_k_cu_61dcfa84_72294cuda3std3__45__cpo4cendE - _ZN39_INTERNAL_71319f4e_4_k_cu_61dcfa84_72294cuda3std3__419piecewise_constructE)
_ZN39_INTERNAL_71319f4e_4_k_cu_61dcfa84_72294cuda3std3__419piecewise_constructE:
	.zero		1
	.type		_ZN39_INTERNAL_71319f4e_4_k_cu_61dcfa84_72294cuda3std3__45__cpo4cendE,@object
	.size		_ZN39_INTERNAL_71319f4e_4_k_cu_61dcfa84_72294cuda3std3__45__cpo4cendE,(_ZN39_INTERNAL_71319f4e_4_k_cu_61dcfa84_72294cuda3std6ranges3__45__cpo4swapE - _ZN39_INTERNAL_71319f4e_4_k_cu_61dcfa84_72294cuda3std3__45__cpo4cendE)
_ZN39_INTERNAL_71319f4e_4_k_cu_61dcfa84_72294cuda3std3__45__cpo4cendE:
	.zero		1
	.type		_ZN39_INTERNAL_71319f4e_4_k_cu_61dcfa84_72294cuda3std6ranges3__45__cpo4swapE,@object
	.size		_ZN39_INTERNAL_71319f4e_4_k_cu_61dcfa84_72294cuda3std6ranges3__45__cpo4swapE,(.L_10 - _ZN39_INTERNAL_71319f4e_4_k_cu_61dcfa84_72294cuda3std6ranges3__45__cpo4swapE)
_ZN39_INTERNAL_71319f4e_4_k_cu_61dcfa84_72294cuda3std6ranges3__45__cpo4swapE:
	.zero		1
.L_10:


//--------------------- .nv.constant0._ZN7cutlass13device_kernelINS_4gemm6kernel13GemmUniversalIN4cute5tupleIJiiiiEEENS1_10collective13CollectiveMmaINS1_35MainloopSm100TmaUmmaWarpSpecializedILi5ELi2ELi4ENS5_IJNS4_1CILi1EEENSA_ILi2EEESB_EEEEENS5_IJNSA_ILi64EEENSA_ILi128EEENSA_ILi32EEEEEENS_6half_tENS5_IJlSB_lEEESJ_SK_NS4_8TiledMMAINS4_8MMA_AtomIJNS4_20SM100_MMA_F16BF16_SSISJ_SJ_fLi64ELi128ELNS4_4UMMA5MajorE0ELSP_0ELNSO_7ScaleInE0ELSQ_0EEEEEENS4_6LayoutINS5_IJSB_SB_SB_EEENS5_IJNSA_ILi0EEESV_SV_EEEEENS5_IJNS4_10UnderscoreESY_SY_EEEEENS4_23SM90_TMA_LOAD_MULTICASTENS4_14ComposedLayoutINS4_7SwizzleILi2ELi4ELi3EEENS4_18smem_ptr_flag_bitsILi16EEENST_INS5_IJNSA_ILi8EEESH_EEENS5_IJSH_SB_EEEEEEEvNS4_8identityENS4_13SM90_TMA_LOADES1B_vS1C_EENS_8epilogue10collective18CollectiveEpilogueINS1F_23Sm100TmaWarpSpecializedILi4ELi2ELi16ELb1ELb0EEEJSI_NS5_IJNST_ISF_SB_EENST_ISH_SB_EEEEESJ_SK_SJ_SK_NS1F_6fusion15FusionCallbacksIS1J_NS1N_17LinearCombinationISJ_fSJ_fLNS_15FloatRoundStyleE2EEESI_S1M_JEEENS4_5SM1004TMEM4LOAD26SM100_TMEM_LOAD_16dp256b4xES1D_S1B_NS4_17SM75_U32x4_LDSM_NENS4_14SM90_TMA_STOREES1B_NS4_17SM90_U32x4_STSM_NENS4_39AutoVectorizingCopyWithAssumedAlignmentILi128EEEEEEvvEEEEvNT_6ParamsE --------------------------
	.section	.nv.constant0._ZN7cutlass13device_kernelINS_4gemm6kernel13GemmUniversalIN4cute5tupleIJiiiiEEENS1_10collective13CollectiveMmaINS1_35MainloopSm100TmaUmmaWarpSpecializedILi5ELi2ELi4ENS5_IJNS4_1CILi1EEENSA_ILi2EEESB_EEEEENS5_IJNSA_ILi64EEENSA_ILi128EEENSA_ILi32EEEEEENS_6half_tENS5_IJlSB_lEEESJ_SK_NS4_8TiledMMAINS4_8MMA_AtomIJNS4_20SM100_MMA_F16BF16_SSISJ_SJ_fLi64ELi128ELNS4_4UMMA5MajorE0ELSP_0ELNSO_7ScaleInE0ELSQ_0EEEEEENS4_6LayoutINS5_IJSB_SB_SB_EEENS5_IJNSA_ILi0EEESV_SV_EEEEENS5_IJNS4_10UnderscoreESY_SY_EEEEENS4_23SM90_TMA_LOAD_MULTICASTENS4_14ComposedLayoutINS4_7SwizzleILi2ELi4ELi3EEENS4_18smem_ptr_flag_bitsILi16EEENST_INS5_IJNSA_ILi8EEESH_EEENS5_IJSH_SB_EEEEEEEvNS4_8identityENS4_13SM90_TMA_LOADES1B_vS1C_EENS_8epilogue10collective18CollectiveEpilogueINS1F_23Sm100TmaWarpSpecializedILi4ELi2ELi16ELb1ELb0EEEJSI_NS5_IJNST_ISF_SB_EENST_ISH_SB_EEEEESJ_SK_SJ_SK_NS1F_6fusion15FusionCallbacksIS1J_NS1N_17LinearCombinationISJ_fSJ_fLNS_15FloatRoundStyleE2EEESI_S1M_JEEENS4_5SM1004TMEM4LOAD26SM100_TMEM_LOAD_16dp256b4xES1D_S1B_NS4_17SM75_U32x4_LDSM_NENS4_14SM90_TMA_STOREES1B_NS4_17SM90_U32x4_STSM_NENS4_39AutoVectorizingCopyWithAssumedAlignmentILi128EEEEEEvvEEEEvNT_6ParamsE,"a",@progbits
	.sectionflags	@""
	.align	4
.nv.constant0._ZN7cutlass13device_kernelINS_4gemm6kernel13GemmUniversalIN4cute5tupleIJiiiiEEENS1_10collective13CollectiveMmaINS1_35MainloopSm100TmaUmmaWarpSpecializedILi5ELi2ELi4ENS5_IJNS4_1CILi1EEENSA_ILi2EEESB_EEEEENS5_IJNSA_ILi64EEENSA_ILi128EEENSA_ILi32EEEEEENS_6half_tENS5_IJlSB_lEEESJ_SK_NS4_8TiledMMAINS4_8MMA_AtomIJNS4_20SM100_MMA_F16BF16_SSISJ_SJ_fLi64ELi128ELNS4_4UMMA5MajorE0ELSP_0ELNSO_7ScaleInE0ELSQ_0EEEEEENS4_6LayoutINS5_IJSB_SB_SB_EEENS5_IJNSA_ILi0EEESV_SV_EEEEENS5_IJNS4_10UnderscoreESY_SY_EEEEENS4_23SM90_TMA_LOAD_MULTICASTENS4_14ComposedLayoutINS4_7SwizzleILi2ELi4ELi3EEENS4_18smem_ptr_flag_bitsILi16EEENST_INS5_IJNSA_ILi8EEESH_EEENS5_IJSH_SB_EEEEEEEvNS4_8identityENS4_13SM90_TMA_LOADES1B_vS1C_EENS_8epilogue10collective18CollectiveEpilogueINS1F_23Sm100TmaWarpSpecializedILi4ELi2ELi16ELb1ELb0EEEJSI_NS5_IJNST_ISF_SB_EENST_ISH_SB_EEEEESJ_SK_SJ_SK_NS1F_6fusion15FusionCallbacksIS1J_NS1N_17LinearCombinationISJ_fSJ_fLNS_15FloatRoundStyleE2EEESI_S1M_JEEENS4_5SM1004TMEM4LOAD26SM100_TMEM_LOAD_16dp256b4xES1D_S1B_NS4_17SM75_U32x4_LDSM_NENS4_14SM90_TMA_STOREES1B_NS4_17SM90_U32x4_STSM_NENS4_39AutoVectorizingCopyWithAssumedAlignmentILi128EEEEEEvvEEEEvNT_6ParamsE:
	.zero		2944


//--------------------- SYMBOLS --------------------------

	.type		.nv.reservedSmem.offset0,@object
	.size		.nv.reservedSmem.offset0,0x4
	.type		.nv.reservedSmem.cap,@object
	.size		.nv.reservedSmem.cap,0x4
	.type		__assertfail,@function
